def matmul_kernel(
    a_ptr,
    b_ptr,
    c_ptr,
    M,
    N,
    K,
    stride_am,
    stride_ak,
    stride_bk,
    stride_bn,
    stride_cm,
    stride_cn,
    BLOCK_M: tl.constexpr,
    BLOCK_N: tl.constexpr,
    BLOCK_K: tl.constexpr,
    GROUP_M: tl.constexpr,
):
    pid = tl.program_id(axis=0)
    num_pid_m = tl.cdiv(M, BLOCK_M)
    num_pid_n = tl.cdiv(N, BLOCK_N)
    num_pid_in_group = GROUP_M * num_pid_n
    group_id = pid // num_pid_in_group
    first_pid_m = group_id * GROUP_M
    group_size_m = min(num_pid_m - first_pid_m, GROUP_M)
    pid_m = first_pid_m + ((pid % num_pid_in_group) % group_size_m)
    pid_n = (pid % num_pid_in_group) // group_size_m

    offs_am = (pid_m * BLOCK_M + tl.arange(0, BLOCK_M)) % M
    offs_bn = (pid_n * BLOCK_N + tl.arange(0, BLOCK_N)) % N
    offs_k = tl.arange(0, BLOCK_K)
    a_ptrs = a_ptr + offs_am[:, None] * stride_am + offs_k[None, :] * stride_ak
    b_ptrs = b_ptr + offs_k[:, None] * stride_bk + offs_bn[None, :] * stride_bn

    acc = tl.zeros((BLOCK_M, BLOCK_N), dtype=tl.float32)
    for kk in range(0, tl.cdiv(K, BLOCK_K)):
        a = tl.load(a_ptrs, mask=offs_k[None, :] < K - kk * BLOCK_K, other=0.0)
        b = tl.load(b_ptrs, mask=offs_k[:, None] < K - kk * BLOCK_K, other=0.0)
        acc = tl.dot(a, b, acc)
        a_ptrs += BLOCK_K * stride_ak
        b_ptrs += BLOCK_K * stride_bk

    c = acc.to(c_ptr.dtype.element_ty)
    offs_cm = pid_m * BLOCK_M + tl.arange(0, BLOCK_M)
    offs_cn = pid_n * BLOCK_N + tl.arange(0, BLOCK_N)
    c_ptrs = c_ptr + offs_cm[:, None] * stride_cm + offs_cn[None, :] * stride_cn
    mask = (offs_cm[:, None] < M) & (offs_cn[None, :] < N)
    tl.store(c_ptrs, c, mask=mask)

# config = {"BLOCK_K": 32, "BLOCK_M": 128, "BLOCK_N": 128, "GROUP_M": 8, "arch": "sm_100", "dtype": "fp8e5m2", "num_ctas": 2, "num_stages": 3, "num_warps": 4}
# arch = sm_100


// ===== COMPILED SASS (sm_100a) =====

	.target	sm_100a

	.elftype	@"ET_EXEC"


//--------------------- .note.nv.tkinfo           --------------------------
	.section	.note.nv.tkinfo,"",@"SHT_NOTE"
	.sectionflags	@"SHF_NOTE_NV_TKINFO"
	.tkinfo
        /*0018*/ 	.word	0x00000081
        /*0030*/ 	.string	""
        /*0030*/ 	.string	"ptxas-blackwell"
        /*0030*/ 	.string	"Cuda compilation tools, release 12.9, V12.9.86"
        /*0030*/ 	.string	"Build cuda_12.9.r12.9/compiler.36037853_0"
        /*0030*/ 	.string	"-v  -suppress-debug-info  -lineinfo  -arch sm_100a "



//--------------------- .note.nv.cuver            --------------------------
	.section	.note.nv.cuver,"",@"SHT_NOTE"
	.sectionflags	@"SHF_NOTE_NV_CUVER"
        /*0018*/ 	.short	0x0001
        /*001a*/ 	.short	0x0064
        /*001c*/ 	.short	0x0001
        /*001e*/ 	.short	0x0000
        /*0020*/ 	.short	0x0001
        /*0022*/ 	.short	0x0000


//--------------------- .nv.info                  --------------------------
	.section	.nv.info,"",@"SHT_CUDA_INFO"
	.align	4


	//----- nvinfo : EIATTR_REGCOUNT
	.align		4
        /*0000*/ 	.byte	0x04, 0x2f
        /*0002*/ 	.short	(.L_4 - .L_3)
	.align		4
.L_3:
        /*0004*/ 	.word	index@(matmul_kernel)
        /*0008*/ 	.word	0x000000ee


	//----- nvinfo : EIATTR_FRAME_SIZE
	.align		4
.L_4:
        /*000c*/ 	.byte	0x04, 0x11
        /*000e*/ 	.short	(.L_6 - .L_5)
	.align		4
.L_5:
        /*0010*/ 	.word	index@($__internal_2_$__cuda_sm10x_tcgen05_guardrail_trap_unallocated_columns_being_dealloced)
        /*0014*/ 	.word	0x00000000


	//----- nvinfo : EIATTR_FRAME_SIZE
	.align		4
.L_6:
        /*0018*/ 	.byte	0x04, 0x11
        /*001a*/ 	.short	(.L_8 - .L_7)
	.align		4
.L_7:
        /*001c*/ 	.word	index@($__internal_1_$__cuda_sm10x_tcgen05_guardrail_trap_phase_invalid_during_alloc)
        /*0020*/ 	.word	0x00000000


	//----- nvinfo : EIATTR_FRAME_SIZE
	.align		4
.L_8:
        /*0024*/ 	.byte	0x04, 0x11
        /*0026*/ 	.short	(.L_10 - .L_9)
	.align		4
.L_9:
        /*0028*/ 	.word	index@($__internal_0_$__cuda_sm10x_tcgen05_guardrail_trap_col_being_dealloced_not_returned_by_alloc)
        /*002c*/ 	.word	0x00000000


	//----- nvinfo : EIATTR_FRAME_SIZE
	.align		4
.L_10:
        /*0030*/ 	.byte	0x04, 0x11
        /*0032*/ 	.short	(.L_12 - .L_11)
	.align		4
.L_11:
        /*0034*/ 	.word	index@(matmul_kernel)
        /*0038*/ 	.word	0x00000000


	//----- nvinfo : EIATTR_MIN_STACK_SIZE
	.align		4
.L_12:
        /*003c*/ 	.byte	0x04, 0x12
        /*003e*/ 	.short	(.L_14 - .L_13)
	.align		4
.L_13:
        /*0040*/ 	.word	index@(matmul_kernel)
        /*0044*/ 	.word	0x00000000
.L_14:


//--------------------- .nv.info.matmul_kernel    --------------------------
	.section	.nv.info.matmul_kernel,"",@"SHT_CUDA_INFO"
	.sectionflags	@""
	.align	4


	//----- nvinfo : EIATTR_CUDA_API_VERSION
	.align		4
        /*0000*/ 	.byte	0x04, 0x37
        /*0002*/ 	.short	(.L_16 - .L_15)
.L_15:
        /*0004*/ 	.word	0x00000081


	//----- nvinfo : EIATTR_KPARAM_INFO
	.align		4
.L_16:
        /*0008*/ 	.byte	0x04, 0x17
        /*000a*/ 	.short	(.L_18 - .L_17)
.L_17:
        /*000c*/ 	.word	0x00000000
        /*0010*/ 	.short	0x000d
        /*0012*/ 	.short	0x0048
        /*0014*/ 	.byte	0x00, 0xf4, 0x21, 0x00


	//----- nvinfo : EIATTR_KPARAM_INFO
	.align		4
.L_18:
        /*0018*/ 	.byte	0x04, 0x17
        /*001a*/ 	.short	(.L_20 - .L_19)
.L_19:
        /*001c*/ 	.word	0x00000000
        /*0020*/ 	.short	0x000c
        /*0022*/ 	.short	0x0040
        /*0024*/ 	.byte	0x00, 0xf4, 0x21, 0x00


	//----- nvinfo : EIATTR_KPARAM_INFO
	.align		4
.L_20:
        /*0028*/ 	.byte	0x04, 0x17
        /*002a*/ 	.short	(.L_22 - .L_21)
.L_21:
        /*002c*/ 	.word	0x00000000
        /*0030*/ 	.short	0x000b
        /*0032*/ 	.short	0x0038
        /*0034*/ 	.byte	0x00, 0xf0, 0x11, 0x00


	//----- nvinfo : EIATTR_KPARAM_INFO
	.align		4
.L_22:
        /*0038*/ 	.byte	0x04, 0x17
        /*003a*/ 	.short	(.L_24 - .L_23)
.L_23:
        /*003c*/ 	.word	0x00000000
        /*0040*/ 	.short	0x000a
        /*0042*/ 	.short	0x0034
        /*0044*/ 	.byte	0x00, 0xf0, 0x11, 0x00


	//----- nvinfo : EIATTR_KPARAM_INFO
	.align		4
.L_24:
        /*0048*/ 	.byte	0x04, 0x17
        /*004a*/ 	.short	(.L_26 - .L_25)
.L_25:
        /*004c*/ 	.word	0x00000000
        /*0050*/ 	.short	0x0009
        /*0052*/ 	.short	0x0030
        /*0054*/ 	.byte	0x00, 0xf0, 0x11, 0x00


	//----- nvinfo : EIATTR_KPARAM_INFO
	.align		4
.L_26:
        /*0058*/ 	.byte	0x04, 0x17
        /*005a*/ 	.short	(.L_28 - .L_27)
.L_27:
        /*005c*/ 	.word	0x00000000
        /*0060*/ 	.short	0x0008
        /*0062*/ 	.short	0x002c
        /*0064*/ 	.byte	0x00, 0xf0, 0x11, 0x00


	//----- nvinfo : EIATTR_KPARAM_INFO
	.align		4
.L_28:
        /*0068*/ 	.byte	0x04, 0x17
        /*006a*/ 	.short	(.L_30 - .L_29)
.L_29:
        /*006c*/ 	.word	0x00000000
        /*0070*/ 	.short	0x0007
        /*0072*/ 	.short	0x0028
        /*0074*/ 	.byte	0x00, 0xf0, 0x11, 0x00


	//----- nvinfo : EIATTR_KPARAM_INFO
	.align		4
.L_30:
        /*0078*/ 	.byte	0x04, 0x17
        /*007a*/ 	.short	(.L_32 - .L_31)
.L_31:
        /*007c*/ 	.word	0x00000000
        /*0080*/ 	.short	0x0006
        /*0082*/ 	.short	0x0024
        /*0084*/ 	.byte	0x00, 0xf0, 0x11, 0x00


	//----- nvinfo : EIATTR_KPARAM_INFO
	.align		4
.L_32:
        /*0088*/ 	.byte	0x04, 0x17
        /*008a*/ 	.short	(.L_34 - .L_33)
.L_33:
        /*008c*/ 	.word	0x00000000
        /*0090*/ 	.short	0x0005
        /*0092*/ 	.short	0x0020
        /*0094*/ 	.byte	0x00, 0xf0, 0x11, 0x00


	//----- nvinfo : EIATTR_KPARAM_INFO
	.align		4
.L_34:
        /*0098*/ 	.byte	0x04, 0x17
        /*009a*/ 	.short	(.L_36 - .L_35)
.L_35:
        /*009c*/ 	.word	0x00000000
        /*00a0*/ 	.short	0x0004
        /*00a2*/ 	.short	0x001c
        /*00a4*/ 	.byte	0x00, 0xf0, 0x11, 0x00


	//----- nvinfo : EIATTR_KPARAM_INFO
	.align		4
.L_36:
        /*00a8*/ 	.byte	0x04, 0x17
        /*00aa*/ 	.short	(.L_38 - .L_37)
.L_37:
        /*00ac*/ 	.word	0x00000000
        /*00b0*/ 	.short	0x0003
        /*00b2*/ 	.short	0x0018
        /*00b4*/ 	.byte	0x00, 0xf0, 0x11, 0x00


	//----- nvinfo : EIATTR_KPARAM_INFO
	.align		4
.L_38:
        /*00b8*/ 	.byte	0x04, 0x17
        /*00ba*/ 	.short	(.L_40 - .L_39)
.L_39:
        /*00bc*/ 	.word	0x00000000
        /*00c0*/ 	.short	0x0002
        /*00c2*/ 	.short	0x0010
        /*00c4*/ 	.byte	0x00, 0xf4, 0x21, 0x00


	//----- nvinfo : EIATTR_KPARAM_INFO
	.align		4
.L_40:
        /*00c8*/ 	.byte	0x04, 0x17
        /*00ca*/ 	.short	(.L_42 - .L_41)
.L_41:
        /*00cc*/ 	.word	0x00000000
        /*00d0*/ 	.short	0x0001
        /*00d2*/ 	.short	0x0008
        /*00d4*/ 	.byte	0x00, 0xf4, 0x21, 0x00


	//----- nvinfo : EIATTR_KPARAM_INFO
	.align		4
.L_42:
        /*00d8*/ 	.byte	0x04, 0x17
        /*00da*/ 	.short	(.L_44 - .L_43)
.L_43:
        /*00dc*/ 	.word	0x00000000
        /*00e0*/ 	.short	0x0000
        /*00e2*/ 	.short	0x0000
        /*00e4*/ 	.byte	0x00, 0xf4, 0x21, 0x00


	//----- nvinfo : EIATTR_EXPLICIT_CLUSTER
	.align		4
.L_44:
        /*00e8*/ 	.byte	0x01, 0x3e
	.zero		2


	//----- nvinfo : EIATTR_CTA_PER_CLUSTER
	.align		4
        /*00ec*/ 	.byte	0x04, 0x3d
        /*00ee*/ 	.short	(.L_46 - .L_45)
.L_45:
        /*00f0*/ 	.word	0x00000002
        /*00f4*/ 	.word	0x00000001
        /*00f8*/ 	.word	0x00000001


	//----- nvinfo : EIATTR_AT_ENTRY_FRAGMENTS
	.align		4
.L_46:
        /*00fc*/ 	.byte	0x04, 0x4f
        /*00fe*/ 	.short	(.L_48 - .L_47)


	//   ....[0]....
.L_47:
        /*0100*/ 	.word	0x00000004


	//----- nvinfo : EIATTR_RESERVED_SMEM_USED
	.align		4
.L_48:
        /*0104*/ 	.byte	0x01, 0x41
	.zero		2


	//----- nvinfo : EIATTR_SPARSE_MMA_MASK
	.align		4
        /*0108*/ 	.byte	0x03, 0x50
        /*010a*/ 	.short	0x0000


	//----- nvinfo : EIATTR_TCGEN05_1CTA_USED
	.align		4
        /*010c*/ 	.byte	0x01, 0x51
	.zero		2


	//----- nvinfo : EIATTR_MAXREG_COUNT
	.align		4
        /*0110*/ 	.byte	0x03, 0x1b
        /*0112*/ 	.short	0x00ff


	//----- nvinfo : EIATTR_NUM_BARRIERS
	.align		4
        /*0114*/ 	.byte	0x02, 0x4c
        /*0116*/ 	.byte	0x01
	.zero		1


	//----- nvinfo : EIATTR_INT_WARP_WIDE_INSTR_OFFSETS
	.align		4
        /*0118*/ 	.byte	0x04, 0x31
        /*011a*/ 	.short	(.L_50 - .L_49)


	//   ....[0]....
.L_49:
        /*011c*/ 	.word	0x00000c80


	//   ....[1]....
        /*0120*/ 	.word	0x00000d30


	//   ....[2]....
        /*0124*/ 	.word	0x000034a0


	//   ....[3]....
        /*0128*/ 	.word	0x00007040


	//   ....[4]....
        /*012c*/ 	.word	0x00007090


	//----- nvinfo : EIATTR_COOP_GROUP_MASK_REGIDS
	.align		4
.L_50:
        /*0130*/ 	.byte	0x04, 0x29
        /*0132*/ 	.short	(.L_52 - .L_51)


	//   ....[0]....
.L_51:
        /*0134*/ 	.word	0xffffffff


	//   ....[1]....
        /*0138*/ 	.word	0xffffffff


	//   ....[2]....
        /*013c*/ 	.word	0xffffffff


	//   ....[3]....
        /*0140*/ 	.word	0xffffffff


	//----- nvinfo : EIATTR_COOP_GROUP_INSTR_OFFSETS
	.align		4
.L_52:
        /*0144*/ 	.byte	0x04, 0x28
        /*0146*/ 	.short	(.L_54 - .L_53)


	//   ....[0]....
.L_53:
        /*0148*/ 	.word	0x00000060


	//   ....[1]....
        /*014c*/ 	.word	0x00000320


	//   ....[2]....
        /*0150*/ 	.word	0x00006ed0


	//   ....[3]....
        /*0154*/ 	.word	0x00007140


	//----- nvinfo : EIATTR_VRC_CTA_INIT_COUNT
	.align		4
.L_54:
        /*0158*/ 	.byte	0x02, 0x4a
        /*015a*/ 	.byte	0x80
	.zero		1


	//----- nvinfo : EIATTR_MBARRIER_INSTR_OFFSETS
	.align		4
        /*015c*/ 	.byte	0x04, 0x39
        /*015e*/ 	.short	(.L_56 - .L_55)


	//   ....[0]....
.L_55:
        /*0160*/ 	.word	0x00000e10
        /*0164*/ 	.word	0x000000ff
        /*0168*/ 	.word	0x00000000
        /*016c*/ 	.short	0x0100
        /*016e*/ 	.byte	0x0d
	.zero		1


	//   ....[1]....
        /*0170*/ 	.word	0x00003500
        /*0174*/ 	.word	0x000000ff
        /*0178*/ 	.word	0x00003008
        /*017c*/ 	.short	0x0100
        /*017e*/ 	.byte	0x10
	.zero		1


	//   ....[2]....
        /*0180*/ 	.word	0x00003d40
        /*0184*/ 	.word	0x000000ff
        /*0188*/ 	.word	0x00000000
        /*018c*/ 	.short	0x010a
        /*018e*/ 	.byte	0x0d
	.zero		1


	//   ....[3]....
        /*0190*/ 	.word	0x00004fa0
        /*0194*/ 	.word	0x000000ff
        /*0198*/ 	.word	0x00000000
        /*019c*/ 	.short	0x010a
        /*019e*/ 	.byte	0x0d
	.zero		1


	//   ....[4]....
        /*01a0*/ 	.word	0x000050e0
        /*01a4*/ 	.word	0x000000ff
        /*01a8*/ 	.word	0x00003000
        /*01ac*/ 	.short	0x0108
        /*01ae*/ 	.byte	0x10
	.zero		1


	//   ....[5]....
        /*01b0*/ 	.word	0x00005170
        /*01b4*/ 	.word	0x000000ff
        /*01b8*/ 	.word	0x00003008
        /*01bc*/ 	.short	0x0108
        /*01be*/ 	.byte	0x10
	.zero		1


	//   ....[6]....
        /*01c0*/ 	.word	0x00007160
        /*01c4*/ 	.word	0x000000ff
        /*01c8*/ 	.word	0x00000000
        /*01cc*/ 	.short	0x010a
        /*01ce*/ 	.byte	0x0d
	.zero		1


	//   ....[7]....
        /*01d0*/ 	.word	0x00007190
        /*01d4*/ 	.word	0x000000ff
        /*01d8*/ 	.word	0x00000000
        /*01dc*/ 	.short	0x010a
        /*01de*/ 	.byte	0x0d
	.zero		1


	//----- nvinfo : EIATTR_NUM_MBARRIERS
	.align		4
.L_56:
        /*01e0*/ 	.byte	0x03, 0x38
        /*01e2*/ 	.short	0x0002


	//----- nvinfo : EIATTR_EXIT_INSTR_OFFSETS
	.align		4
        /*01e4*/ 	.byte	0x04, 0x1c
        /*01e6*/ 	.short	(.L_58 - .L_57)


	//   ....[0]....
.L_57:
        /*01e8*/ 	.word	0x00007150


	//----- nvinfo : EIATTR_REQNTID
	.align		4
.L_58:
        /*01ec*/ 	.byte	0x04, 0x10
        /*01ee*/ 	.short	(.L_60 - .L_59)
.L_59:
        /*01f0*/ 	.word	0x00000080
        /*01f4*/ 	.word	0x00000001
        /*01f8*/ 	.word	0x00000001


	//----- nvinfo : EIATTR_CRS_STACK_SIZE
	.align		4
.L_60:
        /*01fc*/ 	.byte	0x04, 0x1e
        /*01fe*/ 	.short	(.L_62 - .L_61)
.L_61:
        /*0200*/ 	.word	0x00000000


	//----- nvinfo : EIATTR_CBANK_PARAM_SIZE
	.align		4
.L_62:
        /*0204*/ 	.byte	0x03, 0x19
        /*0206*/ 	.short	0x0050


	//----- nvinfo : EIATTR_PARAM_CBANK
	.align		4
        /*0208*/ 	.byte	0x04, 0x0a
        /*020a*/ 	.short	(.L_64 - .L_63)
	.align		4
.L_63:
        /*020c*/ 	.word	index@(.nv.constant0.matmul_kernel)
        /*0210*/ 	.short	0x0380
        /*0212*/ 	.short	0x0050


	//----- nvinfo : EIATTR_SW_WAR
	.align		4
.L_64:
        /*0214*/ 	.byte	0x04, 0x36
        /*0216*/ 	.short	(.L_66 - .L_65)
.L_65:
        /*0218*/ 	.word	0x00000008
.L_66:


//--------------------- .nv.compat                --------------------------
	.section	.nv.compat,"",@"SHT_CUDA_COMPAT_INFO"
	.align	4
        /*0000*/ 	.byte	0x02, 0x02, 0x02, 0x00, 0x02, 0x05, 0x05, 0x00, 0x02, 0x03, 0x00, 0x00, 0x02, 0x06, 0x01, 0x00


//--------------------- .nv.callgraph             --------------------------
	.section	.nv.callgraph,"",@"SHT_CUDA_CALLGRAPH"
	.align	4
	.sectionentsize	8
	.align		4
        /*0000*/ 	.word	0x00000000
	.align		4
        /*0004*/ 	.word	0xffffffff
	.align		4
        /*0008*/ 	.word	0x00000000
	.align		4
        /*000c*/ 	.word	0xfffffffe
	.align		4
        /*0010*/ 	.word	0x00000000
	.align		4
        /*0014*/ 	.word	0xfffffffd
	.align		4
        /*0018*/ 	.word	0x00000000
	.align		4
        /*001c*/ 	.word	0xfffffffc


//--------------------- .text.matmul_kernel       --------------------------
	.section	.text.matmul_kernel,"ax",@progbits
	.align	128
        .global         matmul_kernel
        .type           matmul_kernel,@function
        .size           matmul_kernel,(.L_x_20 - matmul_kernel)
        .other          matmul_kernel,@"STO_CUDA_ENTRY STV_DEFAULT"
matmul_kernel:
.text.matmul_kernel:
[----:B------:R-:W0:Y:S01]  /*0000*/  LDC R1, c[0x0][0x37c] ;  /* 0x0000df00ff017b82 */ /* 0x000e220000000800 */
[----:B------:R-:W1:Y:S01]  /*0010*/  S2R R72, SR_TID.X ;  /* 0x0000000000487919 */ /* 0x000e620000002100 */
[----:B------:R-:W2:Y:S01]  /*0020*/  LDCU.64 UR18, c[0x0][0x358] ;  /* 0x00006b00ff1277ac */ /* 0x000ea20008000a00 */
[----:B-1----:R-:W-:-:S13]  /*0030*/  ISETP.GE.U32.AND P1, PT, R72, 0x20, PT ;  /* 0x000000204800780c */ /* 0x002fda0003f26070 */
[----:B--2---:R-:W-:Y:S05]  /*0040*/  @P1 BRA `(.L_x_0) ;  /* 0x0000000000b81947 */ /* 0x004fea0003800000 */
[----:B------:R-:W1:Y:S01]  /*0050*/  S2UR UR6, SR_CgaCtaId ;  /* 0x00000000000679c3 */ /* 0x000e620000008800 */
[----:B------:R-:W-:Y:S01]  /*0060*/  NOP ;  /* 0x0000000000007918 */ /* 0x000fe20000000000 */
[----:B------:R-:W-:Y:S02]  /*0070*/  UMOV UR4, 0x40 ;  /* 0x0000004000047882 */ /* 0x000fe40000000000 */
[----:B-1----:R-:W-:-:S09]  /*0080*/  ULEA UR4, UR6, UR4, 0x18 ;  /* 0x0000000406047291 */ /* 0x002fd2000f8ec0ff */
[----:B------:R-:W1:Y:S01]  /*0090*/  LDS.U8 R0, [UR4] ;  /* 0x00000004ff007984 */ /* 0x000e620008000000 */
[----:B------:R-:W-:Y:S02]  /*00a0*/  UMOV UR4, 0x400 ;  /* 0x0000040000047882 */ /* 0x000fe40000000000 */
[----:B------:R-:W-:Y:S01]  /*00b0*/  ULEA UR4, UR6, UR4, 0x18 ;  /* 0x0000000406047291 */ /* 0x000fe2000f8ec0ff */
[----:B-1----:R-:W-:-:S13]  /*00c0*/  ISETP.NE.AND P0, PT, R0, RZ, PT ;  /* 0x000000ff0000720c */ /* 0x002fda0003f05270 */
[----:B------:R-:W-:Y:S05]  /*00d0*/  @P0 BRA `(.L_x_1) ;  /* 0x00000000007c0947 */ /* 0x000fea0003800000 */
[----:B------:R-:W-:-:S13]  /*00e0*/  ELECT P0, URZ, PT ;  /* 0x0000000000ff782f */ /* 0x000fda0003800000 */
[----:B------:R-:W-:Y:S05]  /*00f0*/  @!P0 BRA `(.L_x_2) ;  /* 0x0000000000848947 */ /* 0x000fea0003800000 */
[----:B------:R-:W-:Y:S01]  /*0100*/  UMOV UR5, 0x2 ;  /* 0x0000000200057882 */ /* 0x000fe20000000000 */
[----:B------:R-:W-:Y:S02]  /*0110*/  IMAD.MOV.U32 R4, RZ, RZ, 0x1 ;  /* 0x00000001ff047424 */ /* 0x000fe400078e00ff */
[----:B------:R-:W-:Y:S02]  /*0120*/  IMAD.MOV.U32 R5, RZ, RZ, 0x3 ;  /* 0x00000003ff057424 */ /* 0x000fe400078e00ff */
[----:B------:R-:W-:Y:S04]  /*0130*/  DEPBAR.LE SB1, 0x36 ;  /* 0x00009d800000791a */ /* 0x000fe80000000000 */
[----:B------:R-:W1:Y:S02]  /*0140*/  UTCATOMSWS.FIND_AND_SET.ALIGN UP0, UR5, UR5 ;  /* 0x00000005000575e3 */ /* 0x000e640008000800 */
[----:B-1----:R-:W-:-:S04]  /*0150*/  PLOP3.LUT P0, PT, PT, PT, UP0, 0x80, 0x8 ;  /* 0x000000000008781c */ /* 0x002fc80003f0f008 */
[----:B------:R-:W-:-:S04]  /*0160*/  SEL R0, RZ, 0xffffffff, !P0 ;  /* 0xffffffffff007807 */ /* 0x000fc80004000000 */
[----:B------:R-:W-:Y:S01]  /*0170*/  ISETP.NE.AND P0, PT, R0, RZ, PT ;  /* 0x000000ff0000720c */ /* 0x000fe20003f05270 */
[----:B------:R-:W-:-:S12]  /*0180*/  IMAD.U32 R0, RZ, RZ, UR5 ;  /* 0x00000005ff007e24 */ /* 0x000fd8000f8e00ff */
[----:B------:R-:W-:Y:S05]  /*0190*/  @P0 BRA `(.L_x_3) ;  /* 0x0000000000240947 */ /* 0x000fea0003800000 */
.L_x_4:
[----:B------:R-:W-:Y:S05]  /*01a0*/  NANOSLEEP 0x64 ;  /* 0x000000640000795d */ /* 0x000fea0003800000 */
[----:B------:R-:W-:-:S05]  /*01b0*/  UMOV UR5, 0x2 ;  /* 0x0000000200057882 */ /* 0x000fca0000000000 */
[----:B------:R-:W-:Y:S04]  /*01c0*/  DEPBAR.LE SB1, 0x36 ;  /* 0x00009d800000791a */ /* 0x000fe80000000000 */
[----:B------:R-:W1:Y:S02]  /*01d0*/  UTCATOMSWS.FIND_AND_SET.ALIGN UP0, UR5, UR5 ;  /* 0x00000005000575e3 */ /* 0x000e640008000800 */
[----:B-1----:R-:W-:-:S04]  /*01e0*/  PLOP3.LUT P0, PT, PT, PT, UP0, 0x80, 0x8 ;  /* 0x000000000008781c */ /* 0x002fc80003f0f008 */
[----:B------:R-:W-:-:S04]  /*01f0*/  SEL R0, RZ, 0xffffffff, !P0 ;  /* 0xffffffffff007807 */ /* 0x000fc80004000000 */
[----:B------:R-:W-:Y:S01]  /*0200*/  ISETP.NE.AND P0, PT, R0, RZ, PT ;  /* 0x000000ff0000720c */ /* 0x000fe20003f05270 */
[----:B------:R-:W-:-:S12]  /*0210*/  IMAD.U32 R0, RZ, RZ, UR5 ;  /* 0x00000005ff007e24 */ /* 0x000fd8000f8e00ff */
[----:B------:R-:W-:Y:S05]  /*0220*/  @!P0 BRA `(.L_x_4) ;  /* 0xfffffffc00dc8947 */ /* 0x000fea000383ffff */
.L_x_3:
[C---:B------:R-:W-:Y:S01]  /*0230*/  VIADD R3, R0.reuse, 0x10 ;  /* 0x0000001000037836 */ /* 0x040fe20000000000 */
[----:B------:R-:W-:Y:S01]  /*0240*/  UMOV UR5, 0x50 ;  /* 0x0000005000057882 */ /* 0x000fe20000000000 */
[----:B------:R-:W-:Y:S01]  /*0250*/  SHF.L.U32 R2, R5, R0, RZ ;  /* 0x0000000005027219 */ /* 0x000fe200000006ff */
[----:B------:R-:W-:Y:S01]  /*0260*/  ULEA UR5, UR6, UR5, 0x18 ;  /* 0x0000000506057291 */ /* 0x000fe2000f8ec0ff */
[----:B------:R-:W-:Y:S01]  /*0270*/  IMAD.SHL.U32 R0, R0, 0x20, RZ ;  /* 0x0000002000007824 */ /* 0x000fe200078e00ff */
[----:B------:R-:W-:-:S04]  /*0280*/  SHF.L.U32 R3, R4, R3, RZ ;  /* 0x0000000304037219 */ /* 0x000fc800000006ff */
[----:B------:R-:W-:-:S05]  /*0290*/  LOP3.LUT R2, R3, R2, RZ, 0xfc, !PT ;  /* 0x0000000203027212 */ /* 0x000fca00078efcff */
[----:B------:R1:W-:Y:S04]  /*02a0*/  ATOMS.OR RZ, [UR5], R2 ;  /* 0x00000002ffff798c */ /* 0x0003e8000b000005 */
[----:B------:R1:W-:Y:S01]  /*02b0*/  STS [UR4], R0 ;  /* 0x00000000ff007988 */ /* 0x0003e20008000804 */
[----:B------:R-:W-:Y:S05]  /*02c0*/  BRA `(.L_x_2) ;  /* 0x0000000000107947 */ /* 0x000fea0003800000 */
.L_x_1:
[----:B------:R-:W-:Y:S01]  /*02d0*/  IMAD.MOV.U32 R0, RZ, RZ, -0x1 ;  /* 0xffffffffff007424 */ /* 0x000fe200078e00ff */
[----:B------:R-:W-:-:S04]  /*02e0*/  MOV R2, 0x310 ;  /* 0x0000031000027802 */ /* 0x000fc80000000f00 */
[----:B------:R1:W-:Y:S03]  /*02f0*/  STS [UR4], R0 ;  /* 0x00000000ff007988 */ /* 0x0003e60008000804 */
[----:B01----:R-:W-:Y:S05]  /*0300*/  CALL.REL.NOINC `($__internal_1_$__cuda_sm10x_tcgen05_guardrail_trap_phase_invalid_during_alloc) ;  /* 0x0000006c00b87944 */ /* 0x003fea0003c00000 */
.L_x_2:
[----:B------:R-:W-:Y:S05]  /*0310*/  WARPSYNC.ALL ;  /* 0x0000000000007948 */ /* 0x000fea0003800000 */
[----:B------:R-:W-:Y:S01]  /*0320*/  NOP ;  /* 0x0000000000007918 */ /* 0x000fe20000000000 */
.L_x_0:
[----:B------:R-:W2:Y:S08]  /*0330*/  LDC.64 R52, c[0x0][0x398] ;  /* 0x0000e600ff347b82 */ /* 0x000eb00000000a00 */
[----:B------:R-:W3:Y:S02]  /*0340*/  S2UR UR5, SR_CgaSize ;  /* 0x00000000000579c3 */ /* 0x000ee40000008a00 */
[----:B---3--:R-:W-:-:S12]  /*0350*/  UIMAD UR5, UR5, -0xa0, URZ ;  /* 0xffffff60050578a4 */ /* 0x008fd8000f8e02ff */
[----:B------:R-:W3:Y:S01]  /*0360*/  LDCU UR5, c[0x0][UR5+0x2b0] ;  /* 0x00005600050577ac */ /* 0x000ee20008000800 */
[----:B------:R-:W4:Y:S01]  /*0370*/  S2R R14, SR_CgaCtaId ;  /* 0x00000000000e7919 */ /* 0x000f220000008800 */
[----:B------:R-:W-:Y:S02]  /*0380*/  LOP3.LUT R66, R72, 0x7f, RZ, 0xc0, !PT ;  /* 0x0000007f48427812 */ /* 0x000fe400078ec0ff */
[----:B------:R-:W-:Y:S01]  /*0390*/  SHF.R.U32.HI R16, RZ, 0x5, R72 ;  /* 0x00000005ff107819 */ /* 0x000fe20000011648 */
[----:B------:R-:W5:Y:S01]  /*03a0*/  S2UR UR4, SR_CTAID.X ;  /* 0x00000000000479c3 */ /* 0x000f620000002500 */
[----:B-12---:R-:W-:Y:S01]  /*03b0*/  VIADD R0, R53, 0x7f ;  /* 0x0000007f35007836 */ /* 0x006fe20000000000 */
[----:B------:R-:W-:Y:S02]  /*03c0*/  IABS R13, R52 ;  /* 0x00000034000d7213 */ /* 0x000fe40000000000 */
[----:B------:R-:W-:Y:S02]  /*03d0*/  IABS R8, R53 ;  /* 0x0000003500087213 */ /* 0x000fe40000000000 */
[----:B------:R-:W-:-:S02]  /*03e0*/  SHF.R.S32.HI R3, RZ, 0x1f, R0 ;  /* 0x0000001fff037819 */ /* 0x000fc40000011400 */
[----:B-----5:R-:W-:Y:S01]  /*03f0*/  I2FP.F32.U32 R5, UR4 ;  /* 0x0000000400057c45 */ /* 0x020fe20008201000 */
[----:B------:R-:W1:Y:S01]  /*0400*/  S2UR UR4, SR_CgaCtaId ;  /* 0x00000000000479c3 */ /* 0x000e620000008800 */
[----:B------:R-:W-:-:S03]  /*0410*/  LEA.HI R3, R3, R0, RZ, 0x7 ;  /* 0x0000000003037211 */ /* 0x000fc600078f38ff */
[----:B---3--:R-:W-:Y:S01]  /*0420*/  FMUL R5, R5, UR5 ;  /* 0x0000000505057c20 */ /* 0x008fe20008400000 */
[----:B------:R-:W-:-:S05]  /*0430*/  SHF.R.S32.HI R3, RZ, 0x7, R3 ;  /* 0x00000007ff037819 */ /* 0x000fca0000011403 */
[----:B------:R-:W-:Y:S01]  /*0440*/  IMAD.SHL.U32 R4, R3, 0x8, RZ ;  /* 0x0000000803047824 */ /* 0x000fe200078e00ff */
[----:B------:R-:W-:Y:S04]  /*0450*/  F2I.U32.TRUNC.NTZ R5, R5 ;  /* 0x0000000500057305 */ /* 0x000fe8000020f000 */
[----:B------:R-:W-:-:S04]  /*0460*/  IABS R7, R4 ;  /* 0x0000000400077213 */ /* 0x000fc80000000000 */
[----:B------:R-:W2:Y:S08]  /*0470*/  I2F.RP R0, R7 ;  /* 0x0000000700007306 */ /* 0x000eb00000209400 */
[----:B--2---:R-:W2:Y:S02]  /*0480*/  MUFU.RCP R0, R0 ;  /* 0x0000000000007308 */ /* 0x004ea40000001000 */
[----:B--2---:R-:W-:Y:S01]  /*0490*/  VIADD R2, R0, 0xffffffe ;  /* 0x0ffffffe00027836 */ /* 0x004fe20000000000 */
[----:B------:R-:W-:-:S05]  /*04a0*/  IABS R0, R5 ;  /* 0x0000000500007213 */ /* 0x000fca0000000000 */
[----:B------:R2:W3:Y:S02]  /*04b0*/  F2I.FTZ.U32.TRUNC.NTZ R3, R2 ;  /* 0x0000000200037305 */ /* 0x0004e4000021f000 */
[----:B--2---:R-:W-:Y:S02]  /*04c0*/  IMAD.MOV.U32 R2, RZ, RZ, RZ ;  /* 0x000000ffff027224 */ /* 0x004fe400078e00ff */
[----:B---3--:R-:W-:-:S04]  /*04d0*/  IMAD.MOV R6, RZ, RZ, -R3 ;  /* 0x000000ffff067224 */ /* 0x008fc800078e0a03 */
[----:B------:R-:W-:Y:S01]  /*04e0*/  IMAD R9, R6, R7, RZ ;  /* 0x0000000706097224 */ /* 0x000fe200078e02ff */
[----:B------:R-:W-:-:S03]  /*04f0*/  IABS R6, R4 ;  /* 0x0000000400067213 */ /* 0x000fc60000000000 */
[----:B------:R-:W-:-:S04]  /*0500*/  IMAD.HI.U32 R3, R3, R9, R2 ;  /* 0x0000000903037227 */ /* 0x000fc800078e0002 */
[----:B------:R-:W-:Y:S02]  /*0510*/  IMAD.MOV R2, RZ, RZ, -R6 ;  /* 0x000000ffff027224 */ /* 0x000fe400078e0a06 */
[----:B------:R-:W-:-:S04]  /*0520*/  IMAD.HI.U32 R3, R3, R0, RZ ;  /* 0x0000000003037227 */ /* 0x000fc800078e00ff */
[----:B------:R-:W-:Y:S01]  /*0530*/  IMAD R0, R3, R2, R0 ;  /* 0x0000000203007224 */ /* 0x000fe200078e0200 */
[----:B------:R-:W-:Y:S04]  /*0540*/  BAR.SYNC.DEFER_BLOCKING 0x0 ;  /* 0x0000000000007b1d */ /* 0x000fe80000010000 */
[----:B------:R-:W-:-:S13]  /*0550*/  ISETP.GT.U32.AND P2, PT, R7, R0, PT ;  /* 0x000000000700720c */ /* 0x000fda0003f44070 */
[----:B------:R-:W-:Y:S02]  /*0560*/  @!P2 IMAD.IADD R0, R0, 0x1, -R7 ;  /* 0x000000010000a824 */ /* 0x000fe400078e0a07 */
[----:B------:R-:W-:Y:S01]  /*0570*/  @!P2 VIADD R3, R3, 0x1 ;  /* 0x000000010303a836 */ /* 0x000fe20000000000 */
[----:B------:R-:W-:Y:S02]  /*0580*/  ISETP.NE.AND P2, PT, R4, RZ, PT ;  /* 0x000000ff0400720c */ /* 0x000fe40003f45270 */
[----:B------:R-:W-:Y:S02]  /*0590*/  ISETP.GE.U32.AND P0, PT, R0, R7, PT ;  /* 0x000000070000720c */ /* 0x000fe40003f06070 */
[----:B------:R-:W-:-:S04]  /*05a0*/  LOP3.LUT R0, R5, R4, RZ, 0x3c, !PT ;  /* 0x0000000405007212 */ /* 0x000fc800078e3cff */
[----:B------:R-:W-:Y:S01]  /*05b0*/  ISETP.GE.AND P3, PT, R0, RZ, PT ;  /* 0x000000ff0000720c */ /* 0x000fe20003f66270 */
[----:B------:R-:W-:-:S06]  /*05c0*/  VIADD R0, R52, 0x7f ;  /* 0x0000007f34007836 */ /* 0x000fcc0000000000 */
[----:B------:R-:W-:-:S04]  /*05d0*/  @P0 VIADD R3, R3, 0x1 ;  /* 0x0000000103030836 */ /* 0x000fc80000000000 */
[----:B------:R-:W-:Y:S01]  /*05e0*/  IMAD.MOV.U32 R2, RZ, RZ, R3 ;  /* 0x000000ffff027224 */ /* 0x000fe200078e0003 */
[----:B------:R-:W-:-:S03]  /*05f0*/  SHF.R.S32.HI R3, RZ, 0x1f, R0 ;  /* 0x0000001fff037819 */ /* 0x000fc60000011400 */
[----:B------:R-:W-:Y:S01]  /*0600*/  @!P3 IMAD.MOV R2, RZ, RZ, -R2 ;  /* 0x000000ffff02b224 */ /* 0x000fe200078e0a02 */
[----:B------:R-:W-:Y:S02]  /*0610*/  @!P2 LOP3.LUT R2, RZ, R4, RZ, 0x33, !PT ;  /* 0x00000004ff02a212 */ /* 0x000fe400078e33ff */
[----:B------:R-:W-:-:S03]  /*0620*/  LEA.HI R3, R3, R0, RZ, 0x7 ;  /* 0x0000000003037211 */ /* 0x000fc600078f38ff */
[----:B------:R-:W-:Y:S02]  /*0630*/  IMAD.SHL.U32 R10, R2, 0x8, RZ ;  /* 0x00000008020a7824 */ /* 0x000fe400078e00ff */
[----:B------:R-:W-:-:S03]  /*0640*/  IMAD.MOV R2, RZ, RZ, -R2 ;  /* 0x000000ffff027224 */ /* 0x000fc600078e0a02 */
[----:B------:R-:W-:Y:S01]  /*0650*/  LEA.HI.SX32 R3, R3, -R10, 0x19 ;  /* 0x8000000a03037211 */ /* 0x000fe200078fcaff */
[----:B------:R-:W-:-:S03]  /*0660*/  IMAD R12, R4, R2, R5 ;  /* 0x00000002040c7224 */ /* 0x000fc600078e0205 */
[----:B------:R-:W-:Y:S02]  /*0670*/  VIMNMX R11, PT, PT, R3, 0x8, PT ;  /* 0x00000008030b7848 */ /* 0x000fe40003fe0100 */
[----:B------:R-:W-:Y:S02]  /*0680*/  IABS R9, R12 ;  /* 0x0000000c00097213 */ /* 0x000fe40000000000 */
[-C--:B------:R-:W-:Y:S02]  /*0690*/  IABS R7, R11.reuse ;  /* 0x0000000b00077213 */ /* 0x080fe40000000000 */
[----:B------:R-:W-:Y:S02]  /*06a0*/  IABS R4, R11 ;  /* 0x0000000b00047213 */ /* 0x000fe40000000000 */
[----:B------:R-:W2:Y:S08]  /*06b0*/  I2F.RP R0, R7 ;  /* 0x0000000700007306 */ /* 0x000eb00000209400 */
[----:B--2---:R-:W2:Y:S02]  /*06c0*/  MUFU.RCP R0, R0 ;  /* 0x0000000000007308 */ /* 0x004ea40000001000 */
[----:B--2---:R-:W-:-:S02]  /*06d0*/  VIADD R3, R0, 0xffffffe ;  /* 0x0ffffffe00037836 */ /* 0x004fc40000000000 */
[----:B------:R-:W-:-:S04]  /*06e0*/  IMAD.MOV R0, RZ, RZ, -R4 ;  /* 0x000000ffff007224 */ /* 0x000fc800078e0a04 */
[----:B------:R-:W2:Y:S02]  /*06f0*/  F2I.FTZ.U32.TRUNC.NTZ R3, R3 ;  /* 0x0000000300037305 */ /* 0x000ea4000021f000 */
[----:B--2---:R-:W-:-:S04]  /*0700*/  IMAD.MOV R6, RZ, RZ, -R3 ;  /* 0x000000ffff067224 */ /* 0x004fc800078e0a03 */
[----:B------:R-:W-:Y:S02]  /*0710*/  IMAD.MOV.U32 R2, RZ, RZ, R6 ;  /* 0x000000ffff027224 */ /* 0x000fe400078e0006 */
[----:B------:R-:W2:Y:S02]  /*0720*/  I2F.RP R6, R8 ;  /* 0x0000000800067306 */ /* 0x000ea40000209400 */
[----:B------:R-:W-:Y:S02]  /*0730*/  IMAD R5, R2, R7, RZ ;  /* 0x0000000702057224 */ /* 0x000fe400078e02ff */
[----:B------:R-:W-:-:S04]  /*0740*/  IMAD.MOV.U32 R2, RZ, RZ, RZ ;  /* 0x000000ffff027224 */ /* 0x000fc800078e00ff */
[----:B------:R-:W-:Y:S02]  /*0750*/  IMAD.HI.U32 R2, R3, R5, R2 ;  /* 0x0000000503027227 */ /* 0x000fe400078e0002 */
[----:B------:R-:W3:Y:S04]  /*0760*/  I2F.RP R3, R13 ;  /* 0x0000000d00037306 */ /* 0x000ee80000209400 */
[----:B------:R-:W-:-:S04]  /*0770*/  IMAD.HI.U32 R2, R2, R9, RZ ;  /* 0x0000000902027227 */ /* 0x000fc800078e00ff */
[----:B------:R-:W-:Y:S01]  /*0780*/  IMAD R0, R2, R0, R9 ;  /* 0x0000000002007224 */ /* 0x000fe200078e0209 */
[----:B--2---:R-:W-:Y:S04]  /*0790*/  MUFU.RCP R6, R6 ;  /* 0x0000000600067308 */ /* 0x004fe80000001000 */
[----:B------:R-:W-:-:S04]  /*07a0*/  ISETP.GT.U32.AND P2, PT, R7, R0, PT ;  /* 0x000000000700720c */ /* 0x000fc80003f44070 */
[----:B---3--:R-:W2:Y:S09]  /*07b0*/  MUFU.RCP R3, R3 ;  /* 0x0000000300037308 */ /* 0x008eb20000001000 */
[----:B------:R-:W-:Y:S02]  /*07c0*/  @!P2 IMAD.IADD R0, R0, 0x1, -R7 ;  /* 0x000000010000a824 */ /* 0x000fe400078e0a07 */
[----:B------:R-:W-:Y:S01]  /*07d0*/  @!P2 VIADD R2, R2, 0x1 ;  /* 0x000000010202a836 */ /* 0x000fe20000000000 */
[----:B------:R-:W-:-:S02]  /*07e0*/  ISETP.NE.AND P2, PT, R11, RZ, PT ;  /* 0x000000ff0b00720c */ /* 0x000fc40003f45270 */
[----:B------:R-:W-:Y:S02]  /*07f0*/  ISETP.GE.U32.AND P0, PT, R0, R7, PT ;  /* 0x000000070000720c */ /* 0x000fe40003f06070 */
[----:B------:R-:W-:Y:S01]  /*0800*/  LOP3.LUT R0, R12, R11, RZ, 0x3c, !PT ;  /* 0x0000000b0c007212 */ /* 0x000fe200078e3cff */
[----:B--2---:R-:W-:-:S03]  /*0810*/  VIADD R4, R3, 0xffffffe ;  /* 0x0ffffffe03047836 */ /* 0x004fc60000000000 */
[----:B------:R-:W-:Y:S01]  /*0820*/  ISETP.GE.AND P3, PT, R0, RZ, PT ;  /* 0x000000ff0000720c */ /* 0x000fe20003f66270 */
[----:B------:R2:W3:Y:S01]  /*0830*/  F2I.FTZ.U32.TRUNC.NTZ R5, R4 ;  /* 0x0000000400057305 */ /* 0x0004e2000021f000 */
[----:B------:R-:W-:-:S04]  /*0840*/  MOV R0, 0x400 ;  /* 0x0000040000007802 */ /* 0x000fc80000000f00 */
[----:B------:R-:W-:Y:S01]  /*0850*/  R2UR UR16, R0 ;  /* 0x00000000001072ca */ /* 0x000fe200000e0000 */
[----:B------:R-:W-:Y:S02]  /*0860*/  @P0 VIADD R2, R2, 0x1 ;  /* 0x0000000102020836 */ /* 0x000fe40000000000 */
[----:B--2---:R-:W-:Y:S02]  /*0870*/  IMAD.MOV.U32 R4, RZ, RZ, RZ ;  /* 0x000000ffff047224 */ /* 0x004fe400078e00ff */
[----:B------:R-:W-:-:S04]  /*0880*/  IMAD.MOV.U32 R9, RZ, RZ, R2 ;  /* 0x000000ffff097224 */ /* 0x000fc800078e0002 */
[----:B------:R-:W-:Y:S01]  /*0890*/  @!P3 IMAD.MOV R9, RZ, RZ, -R9 ;  /* 0x000000ffff09b224 */ /* 0x000fe200078e0a09 */
[----:B------:R-:W-:Y:S01]  /*08a0*/  @!P2 LOP3.LUT R9, RZ, R11, RZ, 0x33, !PT ;  /* 0x0000000bff09a212 */ /* 0x000fe200078e33ff */
[----:B---3--:R-:W-:Y:S02]  /*08b0*/  IMAD.MOV R2, RZ, RZ, -R5 ;  /* 0x000000ffff027224 */ /* 0x008fe400078e0a05 */
[----:B-1----:R-:W-:Y:S02]  /*08c0*/  ULEA UR16, UR4, UR16, 0x18 ;  /* 0x0000001004107291 */ /* 0x002fe4000f8ec0ff */
[----:B------:R-:W-:-:S04]  /*08d0*/  IMAD.MOV R0, RZ, RZ, -R9 ;  /* 0x000000ffff007224 */ /* 0x000fc800078e0a09 */
[----:B------:R-:W-:-:S04]  /*08e0*/  IMAD R0, R11, R0, R12 ;  /* 0x000000000b007224 */ /* 0x000fc800078e020c */
[----:B------:R-:W-:Y:S02]  /*08f0*/  IMAD.IADD R3, R10, 0x1, R0 ;  /* 0x000000010a037824 */ /* 0x000fe400078e0200 */
[----:B------:R-:W-:Y:S01]  /*0900*/  IMAD.MOV.U32 R0, RZ, RZ, R2 ;  /* 0x000000ffff007224 */ /* 0x000fe200078e0002 */
[----:B------:R-:W1:Y:S01]  /*0910*/  LDS R10, [UR16] ;  /* 0x00000010ff0a7984 */ /* 0x000e620008000800 */
[----:B------:R-:W-:Y:S02]  /*0920*/  IMAD R2, R3, 0x80, R66 ;  /* 0x0000008003027824 */ /* 0x000fe400078e0242 */
[----:B------:R-:W-:Y:S02]  /*0930*/  IMAD R3, R0, R13, RZ ;  /* 0x0000000d00037224 */ /* 0x000fe400078e02ff */
[----:B------:R-:W-:Y:S01]  /*0940*/  VIADD R0, R6, 0xffffffe ;  /* 0x0ffffffe06007836 */ /* 0x000fe20000000000 */
[----:B------:R-:W-:Y:S01]  /*0950*/  IABS R6, R2 ;  /* 0x0000000200067213 */ /* 0x000fe20000000000 */
[----:B------:R-:W-:-:S02]  /*0960*/  IMAD.HI.U32 R4, R5, R3, R4 ;  /* 0x0000000305047227 */ /* 0x000fc400078e0004 */
[----:B------:R2:W3:Y:S02]  /*0970*/  F2I.FTZ.U32.TRUNC.NTZ R5, R0 ;  /* 0x0000000000057305 */ /* 0x0004e4000021f000 */
[----:B----4-:R-:W-:Y:S02]  /*0980*/  IMAD.SHL.U32 R3, R14, 0x40, RZ ;  /* 0x000000400e037824 */ /* 0x010fe400078e00ff */
[----:B------:R-:W-:-:S04]  /*0990*/  IMAD.HI.U32 R4, R4, R6, RZ ;  /* 0x0000000604047227 */ /* 0x000fc800078e00ff */
[----:B------:R-:W-:Y:S02]  /*09a0*/  IMAD.MOV R7, RZ, RZ, -R4 ;  /* 0x000000ffff077224 */ /* 0x000fe400078e0a04 */
[----:B------:R-:W-:Y:S02]  /*09b0*/  IMAD.SHL.U32 R4, R16, 0x200000, RZ ;  /* 0x0020000010047824 */ /* 0x000fe400078e00ff */
[----:B------:R-:W-:Y:S02]  /*09c0*/  IMAD R6, R13, R7, R6 ;  /* 0x000000070d067224 */ /* 0x000fe400078e0206 */
[----:B--2---:R-:W-:Y:S01]  /*09d0*/  IMAD.SHL.U32 R0, R9, 0x80, RZ ;  /* 0x0000008009007824 */ /* 0x004fe200078e00ff */
[----:B------:R-:W-:Y:S01]  /*09e0*/  LOP3.LUT R4, R4, 0x600000, RZ, 0xc0, !PT ;  /* 0x0060000004047812 */ /* 0x000fe200078ec0ff */
[----:B------:R-:W2:Y:S01]  /*09f0*/  LDC R9, c[0x0][0x3a0] ;  /* 0x0000e800ff097b82 */ /* 0x000ea20000000800 */
[----:B---3--:R-:W-:-:S07]  /*0a00*/  IMAD.MOV R11, RZ, RZ, -R5 ;  /* 0x000000ffff0b7224 */ /* 0x008fce00078e0a05 */
[----:B------:R-:W-:Y:S01]  /*0a10*/  BAR.SYNC.DEFER_BLOCKING 0x0 ;  /* 0x0000000000007b1d */ /* 0x000fe20000010000 */
[----:B------:R-:W-:Y:S01]  /*0a20*/  IMAD.IADD R7, R16, 0x1, R3 ;  /* 0x0000000110077824 */ /* 0x000fe200078e0203 */
[----:B------:R-:W-:Y:S01]  /*0a30*/  ISETP.GT.U32.AND P0, PT, R13, R6, PT ;  /* 0x000000060d00720c */ /* 0x000fe20003f04070 */
[----:B------:R-:W-:Y:S01]  /*0a40*/  IMAD R11, R11, R8, RZ ;  /* 0x000000080b0b7224 */ /* 0x000fe200078e02ff */
[----:B------:R-:W-:Y:S01]  /*0a50*/  R2UR UR12, R4 ;  /* 0x00000000040c72ca */ /* 0x000fe200000e0000 */
[----:B------:R-:W-:Y:S01]  /*0a60*/  IMAD.MOV.U32 R4, RZ, RZ, RZ ;  /* 0x000000ffff047224 */ /* 0x000fe200078e00ff */
[----:B------:R-:W-:-:S03]  /*0a70*/  LOP3.LUT R12, R0, 0x43, R7, 0xf8, !PT ;  /* 0x00000043000c7812 */ /* 0x000fc600078ef807 */
[----:B------:R-:W-:Y:S01]  /*0a80*/  IMAD.HI.U32 R11, R5, R11, R4 ;  /* 0x0000000b050b7227 */ /* 0x000fe200078e0004 */
[----:B------:R-:W-:Y:S02]  /*0a90*/  IABS R47, R12 ;  /* 0x0000000c002f7213 */ /* 0x000fe40000000000 */
[C---:B------:R-:W-:Y:S02]  /*0aa0*/  LOP3.LUT R57, R12.reuse, 0x4, RZ, 0xfc, !PT ;  /* 0x000000040c397812 */ /* 0x040fe400078efcff */
[----:B------:R-:W-:Y:S01]  /*0ab0*/  LOP3.LUT R56, R12, 0x8, RZ, 0xfc, !PT ;  /* 0x000000080c387812 */ /* 0x000fe200078efcff */
[----:B------:R-:W-:Y:S01]  /*0ac0*/  @!P0 IMAD.IADD R6, R6, 0x1, -R13 ;  /* 0x0000000106068824 */ /* 0x000fe200078e0a0d */
[----:B-1----:R-:W-:Y:S01]  /*0ad0*/  R2UR UR17, R10 ;  /* 0x000000000a1172ca */ /* 0x002fe200000e0000 */
[----:B------:R-:W-:Y:S01]  /*0ae0*/  IMAD.HI.U32 R4, R11, R47, RZ ;  /* 0x0000002f0b047227 */ /* 0x000fe200078e00ff */
[----:B------:R-:W-:Y:S02]  /*0af0*/  IABS R45, R57 ;  /* 0x00000039002d7213 */ /* 0x000fe40000000000 */
[----:B------:R-:W-:Y:S01]  /*0b00*/  IABS R10, R56 ;  /* 0x00000038000a7213 */ /* 0x000fe20000000000 */
[----:B------:R-:W-:Y:S01]  /*0b10*/  IMAD.MOV R7, RZ, RZ, -R4 ;  /* 0x000000ffff077224 */ /* 0x000fe200078e0a04 */
[----:B------:R-:W-:Y:S01]  /*0b20*/  ISETP.GT.U32.AND P2, PT, R13, R6, PT ;  /* 0x000000060d00720c */ /* 0x000fe20003f44070 */
[----:B------:R-:W-:-:S12]  /*0b30*/  @P1 BRA `(.L_x_5) ;  /* 0x0000000000181947 */ /* 0x000fd80003800000 */
[----:B------:R-:W-:Y:S01]  /*0b40*/  ELECT P0, URZ, PT ;  /* 0x0000000000ff782f */ /* 0x000fe20003800000 */
[----:B------:R-:W-:Y:S01]  /*0b50*/  IMAD.MOV.U32 R4, RZ, RZ, 0x1 ;  /* 0x00000001ff047424 */ /* 0x000fe200078e00ff */
[----:B------:R-:W-:Y:S11]  /*0b60*/  UVIRTCOUNT.DEALLOC.SMPOOL 0x80 ;  /* 0x000000800000784c */ /* 0x000ff60000000000 */
[----:B------:R-:W-:-:S04]  /*0b70*/  @P0 MOV R5, 0x40 ;  /* 0x0000004000050802 */ /* 0x000fc80000000f00 */
[----:B------:R-:W-:-:S05]  /*0b80*/  @P0 LEA R5, R14, R5, 0x18 ;  /* 0x000000050e050211 */ /* 0x000fca00078ec0ff */
[----:B------:R1:W-:Y:S02]  /*0b90*/  @P0 STS.U8 [R5], R4 ;  /* 0x0000000405000388 */ /* 0x0003e40000000000 */
.L_x_5:
[----:B------:R-:W-:Y:S01]  /*0ba0*/  UIADD3 UR12, UPT, UPT, UR17, UR12, URZ ;  /* 0x0000000c110c7290 */ /* 0x000fe2000fffe0ff */
[----:B------:R-:W-:Y:S01]  /*0bb0*/  ISETP.NE.U32.AND P3, PT, R66, RZ, PT ;  /* 0x000000ff4200720c */ /* 0x000fe20003f65070 */
[C---:B-1----:R-:W-:Y:S01]  /*0bc0*/  IMAD.HI.U32 R4, R11.reuse, R45, RZ ;  /* 0x0000002d0b047227 */ /* 0x042fe200078e00ff */
[----:B------:R-:W-:Y:S01]  /*0bd0*/  ISETP.GE.AND P4, PT, R2, RZ, PT ;  /* 0x000000ff0200720c */ /* 0x000fe20003f86270 */
[----:B------:R-:W-:Y:S01]  /*0be0*/  UMOV UR4, 0x1 ;  /* 0x0000000100047882 */ /* 0x000fe20000000000 */
[----:B------:R-:W-:Y:S01]  /*0bf0*/  ISETP.NE.AND P0, PT, R52, RZ, PT ;  /* 0x000000ff3400720c */ /* 0x000fe20003f05270 */
[----:B------:R-:W-:Y:S01]  /*0c00*/  IMAD.HI.U32 R5, R11, R10, RZ ;  /* 0x0000000a0b057227 */ /* 0x000fe200078e00ff */
[----:B------:R-:W1:Y:S01]  /*0c10*/  LDCU UR5, c[0x0][0x3a4] ;  /* 0x00007480ff0577ac */ /* 0x000e620008000800 */
[----:B------:R-:W-:Y:S01]  /*0c20*/  PRMT R19, RZ, 0x7610, R19 ;  /* 0x00007610ff137816 */ /* 0x000fe20000000013 */
[----:B------:R-:W-:Y:S01]  /*0c30*/  STTM.x64 tmem[UR12], RZ ;  /* 0x000000ff000079ed */ /* 0x000fe2000834000c */
[----:B------:R-:W3:Y:S01]  /*0c40*/  FENCE.VIEW.ASYNC.T ;  /* 0x00000000000073c6 */ /* 0x000ee20000000200 */
[----:B------:R-:W-:Y:S01]  /*0c50*/  IMAD.MOV R4, RZ, RZ, -R4 ;  /* 0x000000ffff047224 */ /* 0x000fe200078e0a04 */
[----:B------:R-:W-:Y:S01]  /*0c60*/  UIADD3 UR10, UPT, UPT, UR16, 0x3000, URZ ;  /* 0x00003000100a7890 */ /* 0x000fe2000fffe0ff */
[----:B------:R-:W-:Y:S01]  /*0c70*/  IMAD.MOV R5, RZ, RZ, -R5 ;  /* 0x000000ffff057224 */ /* 0x000fe200078e0a05 */
[----:B---3--:R-:W-:Y:S01]  /*0c80*/  VOTEU.ALL UP0, P3 ;  /* 0x0000000000ff7886 */ /* 0x008fe20001800000 */
[----:B------:R-:W-:Y:S01]  /*0c90*/  @!P2 IMAD.IADD R6, R6, 0x1, -R13 ;  /* 0x000000010606a824 */ /* 0x000fe200078e0a0d */
[----:B------:R-:W3:Y:S01]  /*0ca0*/  LDCU.128 UR20, c[0x0][0x380] ;  /* 0x00007000ff1477ac */ /* 0x000ee20008000c00 */
[----:B------:R-:W-:-:S02]  /*0cb0*/  IMAD R45, R8, R4, R45 ;  /* 0x00000004082d7224 */ /* 0x000fc400078e022d */
[----:B------:R-:W-:Y:S01]  /*0cc0*/  IMAD R13, R8, R5, R10 ;  /* 0x00000005080d7224 */ /* 0x000fe200078e020a */
[----:B------:R-:W-:-:S04]  /*0cd0*/  @!UP0 UIADD3 UR6, UPT, UPT, -UR4, 0x100000, URZ ;  /* 0x0010000004068890 */ /* 0x000fc8000fffe1ff */
[----:B------:R-:W-:Y:S02]  /*0ce0*/  @!UP0 USHF.L.U32 UR7, UR6, 0xb, URZ ;  /* 0x0000000b06078899 */ /* 0x000fe400080006ff */
[----:B------:R-:W-:Y:S01]  /*0cf0*/  @!UP0 USHF.L.U32 UR6, UR6, 0x1, URZ ;  /* 0x0000000106068899 */ /* 0x000fe200080006ff */
[C---:B--2---:R-:W-:Y:S01]  /*0d00*/  VIADD R4, R9.reuse, 0xffffffff ;  /* 0xffffffff09047836 */ /* 0x044fe20000000000 */
[----:B------:R-:W-:Y:S01]  /*0d10*/  UMOV UR13, UR10 ;  /* 0x0000000a000d7c82 */ /* 0x000fe20008000000 */
[----:B------:R-:W-:Y:S01]  /*0d20*/  VIADD R5, R9, 0xfffffffe ;  /* 0xfffffffe09057836 */ /* 0x000fe20000000000 */
[----:B------:R-:W-:Y:S01]  /*0d30*/  VOTEU.ALL UP1, P3 ;  /* 0x0000000000ff7886 */ /* 0x000fe20001820000 */
[----:B------:R-:W-:Y:S01]  /*0d40*/  BAR.SYNC.DEFER_BLOCKING 0x0 ;  /* 0x0000000000007b1d */ /* 0x000fe20000010000 */
[----:B------:R-:W-:Y:S01]  /*0d50*/  @!P4 IMAD.MOV R6, RZ, RZ, -R6 ;  /* 0x000000ffff06c224 */ /* 0x000fe200078e0a06 */
[----:B------:R-:W-:Y:S01]  /*0d60*/  ISETP.GE.U32.AND P4, PT, R4, 0x7fffffe0, PT ;  /* 0x7fffffe00400780c */ /* 0x000fe20003f86070 */
[----:B------:R-:W-:Y:S01]  /*0d70*/  IMAD R47, R8, R7, R47 ;  /* 0x00000007082f7224 */ /* 0x000fe200078e022f */
[----:B------:R-:W-:Y:S01]  /*0d80*/  ISETP.GE.U32.AND P5, PT, R5, 0x7fffffdf, PT ;  /* 0x7fffffdf0500780c */ /* 0x000fe20003fa6070 */
[----:B------:R-:W-:-:S03]  /*0d90*/  VIADD R7, R9, 0xfffffffd ;  /* 0xfffffffd09077836 */ /* 0x000fc60000000000 */
[----:B------:R-:W2:Y:S01]  /*0da0*/  LDC.64 R4, c[0x0][0x3a8] ;  /* 0x0000ea00ff047b82 */ /* 0x000ea20000000a00 */
[----:B------:R-:W-:Y:S01]  /*0db0*/  @!P0 LOP3.LUT R6, RZ, R52, RZ, 0x33, !PT ;  /* 0x00000034ff068212 */ /* 0x000fe200078e33ff */
[----:B------:R-:W-:Y:S01]  /*0dc0*/  VIADD R10, R9, 0xfffffffb ;  /* 0xfffffffb090a7836 */ /* 0x000fe20000000000 */
[----:B------:R-:W-:Y:S01]  /*0dd0*/  ISETP.GE.U32.AND P0, PT, R7, 0x7fffffde, PT ;  /* 0x7fffffde0700780c */ /* 0x000fe20003f06070 */
[----:B------:R-:W-:Y:S02]  /*0de0*/  VIADD R7, R9, 0xfffffffc ;  /* 0xfffffffc09077836 */ /* 0x000fe40000000000 */
[----:B-1----:R-:W-:Y:S01]  /*0df0*/  IMAD R15, R6, UR5, RZ ;  /* 0x00000005060f7c24 */ /* 0x002fe2000f8e02ff */
[----:B------:R-:W1:Y:S02]  /*0e00*/  FENCE.VIEW.ASYNC.S ;  /* 0x00000000000073c6 */ /* 0x000e640000000000 */
[----:B-1----:R1:W4:Y:S02]  /*0e10*/  @!UP1 SYNCS.EXCH.64 URZ, [UR13], UR6 ;  /* 0x000000060dff95b2 */ /* 0x0023240008000100 */
[----:B------:R-:W-:-:S02]  /*0e20*/  SHF.R.S32.HI R14, RZ, 0x1f, R15 ;  /* 0x0000001fff0e7819 */ /* 0x000fc4000001140f */
[----:B------:R-:W-:Y:S02]  /*0e30*/  PRMT R17, RZ, 0x7610, R17 ;  /* 0x00007610ff117816 */ /* 0x000fe40000000011 */
[----:B------:R-:W-:Y:S01]  /*0e40*/  PRMT R20, RZ, 0x7610, R20 ;  /* 0x00007610ff147816 */ /* 0x000fe20000000014 */
[C---:B--2---:R-:W-:Y:S01]  /*0e50*/  IMAD.SHL.U32 R69, R4.reuse, 0x2, RZ ;  /* 0x0000000204457824 */ /* 0x044fe200078e00ff */
[----:B---3--:R-:W-:Y:S01]  /*0e60*/  IADD3 R6, P6, PT, R15, UR20, RZ ;  /* 0x000000140f067c10 */ /* 0x008fe2000ffde0ff */
[C---:B------:R-:W-:Y:S01]  /*0e70*/  IMAD R71, R4.reuse, 0x3, RZ ;  /* 0x0000000304477824 */ /* 0x040fe200078e02ff */
[----:B------:R-:W-:Y:S02]  /*0e80*/  ISETP.GE.U32.AND P2, PT, R7, 0x7fffffdd, PT ;  /* 0x7fffffdd0700780c */ /* 0x000fe40003f46070 */
[----:B------:R-:W-:Y:S01]  /*0e90*/  PRMT R18, RZ, 0x7610, R18 ;  /* 0x00007610ff127816 */ /* 0x000fe20000000012 */
[----:B------:R-:W-:Y:S01]  /*0ea0*/  IMAD.SHL.U32 R77, R4, 0x4, RZ ;  /* 0x00000004044d7824 */ /* 0x000fe200078e00ff */
[----:B------:R-:W-:Y:S01]  /*0eb0*/  IADD3.X R7, PT, PT, R14, UR21, RZ, P6, !PT ;  /* 0x000000150e077c10 */ /* 0x000fe2000b7fe4ff */
[----:B----4-:R-:W-:Y:S01]  /*0ec0*/  BAR.SYNC.DEFER_BLOCKING 0x0 ;  /* 0x0000000000007b1d */ /* 0x010fe20000010000 */
[----:B------:R-:W-:-:S02]  /*0ed0*/  SHF.R.S32.HI R67, RZ, 0x1f, R4 ;  /* 0x0000001fff437819 */ /* 0x000fc40000011404 */
[----:B------:R-:W-:Y:S02]  /*0ee0*/  IADD3 R22, P6, PT, R6, R4, RZ ;  /* 0x0000000406167210 */ /* 0x000fe40007fde0ff */
[----:B------:R-:W-:Y:S01]  /*0ef0*/  SHF.R.S32.HI R73, RZ, 0x1f, R69 ;  /* 0x0000001fff497819 */ /* 0x000fe20000011445 */
[C---:B------:R-:W-:Y:S02]  /*0f00*/  VIADD R21, R9.reuse, 0xffffffec ;  /* 0xffffffec09157836 */ /* 0x040fe40000000000 */
[C---:B------:R-:W-:Y:S02]  /*0f10*/  VIADD R30, R9.reuse, 0xffffffe5 ;  /* 0xffffffe5091e7836 */ /* 0x040fe40000000000 */
[C---:B------:R-:W-:Y:S02]  /*0f20*/  VIADD R31, R9.reuse, 0xffffffe6 ;  /* 0xffffffe6091f7836 */ /* 0x040fe40000000000 */
[C---:B------:R-:W-:Y:S02]  /*0f30*/  VIADD R35, R9.reuse, 0xffffffe2 ;  /* 0xffffffe209237836 */ /* 0x040fe40000000000 */
[----:B------:R-:W-:-:S02]  /*0f40*/  VIADD R68, R9, 0xffffffe0 ;  /* 0xffffffe009447836 */ /* 0x000fc40000000000 */
[----:B------:R-:W-:Y:S02]  /*0f50*/  VIADD R34, R9, 0xffffffe3 ;  /* 0xffffffe309227836 */ /* 0x000fe40000000000 */
[C---:B------:R-:W-:Y:S02]  /*0f60*/  IMAD R81, R4.reuse, 0x5, RZ ;  /* 0x0000000504517824 */ /* 0x040fe400078e02ff */
[C---:B------:R-:W-:Y:S02]  /*0f70*/  IMAD R85, R4.reuse, 0x6, RZ ;  /* 0x0000000604557824 */ /* 0x040fe400078e02ff */
[C---:B------:R-:W-:Y:S02]  /*0f80*/  IMAD R89, R4.reuse, 0x7, RZ ;  /* 0x0000000704597824 */ /* 0x040fe400078e02ff */
[C---:B------:R-:W-:Y:S01]  /*0f90*/  IMAD.SHL.U32 R91, R4.reuse, 0x8, RZ ;  /* 0x00000008045b7824 */ /* 0x040fe200078e00ff */
[----:B------:R-:W2:Y:S01]  /*0fa0*/  @!P4 LDG.E.U8 R19, desc[UR18][R6.64] ;  /* 0x000000120613c981 */ /* 0x000ea2000c1e1100 */
[----:B------:R-:W-:Y:S01]  /*0fb0*/  IMAD.X R23, R67, 0x1, R7, P6 ;  /* 0x0000000143177824 */ /* 0x000fe200030e0607 */
[-C--:B------:R-:W-:Y:S01]  /*0fc0*/  IADD3 R24, P6, PT, R69, R6.reuse, RZ ;  /* 0x0000000645187210 */ /* 0x080fe20007fde0ff */
[----:B------:R-:W-:Y:S01]  /*0fd0*/  IMAD.SHL.U32 R97, R4, 0x10, RZ ;  /* 0x0000001004617824 */ /* 0x000fe200078e00ff */
[----:B------:R-:W-:Y:S01]  /*0fe0*/  ISETP.GE.U32.AND P4, PT, R10, 0x7fffffdc, PT ;  /* 0x7fffffdc0a00780c */ /* 0x000fe20003f86070 */
[----:B------:R-:W-:Y:S01]  /*0ff0*/  VIADD R10, R9, 0xfffffffa ;  /* 0xfffffffa090a7836 */ /* 0x000fe20000000000 */
[----:B------:R-:W-:Y:S01]  /*1000*/  SHF.R.S32.HI R75, RZ, 0x1f, R71 ;  /* 0x0000001fff4b7819 */ /* 0x000fe20000011447 */
[----:B------:R-:W-:Y:S01]  /*1010*/  IMAD.X R25, R73, 0x1, R7, P6 ;  /* 0x0000000149197824 */ /* 0x000fe200030e0607 */
[----:B------:R-:W-:Y:S01]  /*1020*/  IADD3 R26, P6, PT, R71, R6, RZ ;  /* 0x00000006471a7210 */ /* 0x000fe20007fde0ff */
[----:B------:R3:W4:Y:S01]  /*1030*/  @!P5 LDG.E.U8 R17, desc[UR18][R22.64] ;  /* 0x000000121611d981 */ /* 0x000722000c1e1100 */
[----:B------:R-:W-:Y:S01]  /*1040*/  ISETP.GE.U32.AND P5, PT, R10, 0x7fffffdb, PT ;  /* 0x7fffffdb0a00780c */ /* 0x000fe20003fa6070 */
[----:B------:R-:W-:-:S02]  /*1050*/  VIADD R10, R9, 0xfffffff9 ;  /* 0xfffffff9090a7836 */ /* 0x000fc40000000000 */
[----:B------:R-:W-:Y:S01]  /*1060*/  IMAD R101, R4, 0x9, RZ ;  /* 0x0000000904657824 */ /* 0x000fe200078e02ff */
[----:B------:R5:W2:Y:S01]  /*1070*/  @!P0 LDG.E.U8 R20, desc[UR18][R24.64] ;  /* 0x0000001218148981 */ /* 0x000aa2000c1e1100 */
[----:B------:R-:W-:Y:S01]  /*1080*/  IMAD.X R27, R75, 0x1, R7, P6 ;  /* 0x000000014b1b7824 */ /* 0x000fe200030e0607 */
[----:B------:R-:W-:Y:S01]  /*1090*/  ISETP.GE.U32.AND P0, PT, R10, 0x7fffffda, PT ;  /* 0x7fffffda0a00780c */ /* 0x000fe20003f06070 */
[----:B------:R-:W-:Y:S01]  /*10a0*/  VIADD R10, R9, 0xffffffed ;  /* 0xffffffed090a7836 */ /* 0x000fe20000000000 */
[----:B------:R-:W-:Y:S01]  /*10b0*/  SHF.R.S32.HI R79, RZ, 0x1f, R77 ;  /* 0x0000001fff4f7819 */ /* 0x000fe2000001144d */
[C---:B------:R-:W-:Y:S01]  /*10c0*/  IMAD R105, R4.reuse, 0x18, RZ ;  /* 0x0000001804697824 */ /* 0x040fe200078e02ff */
[----:B------:R0:W2:Y:S01]  /*10d0*/  @!P2 LDG.E.U8 R18, desc[UR18][R26.64] ;  /* 0x000000121a12a981 */ /* 0x0000a2000c1e1100 */
[----:B------:R-:W-:Y:S01]  /*10e0*/  IADD3 R28, P2, PT, R77, R6, RZ ;  /* 0x000000064d1c7210 */ /* 0x000fe20007f5e0ff */
[----:B------:R-:W-:Y:S01]  /*10f0*/  IMAD R109, R4, 0xa, RZ ;  /* 0x0000000a046d7824 */ /* 0x000fe200078e02ff */
[----:B------:R-:W-:Y:S01]  /*1100*/  ISETP.GE.U32.AND P6, PT, R21, 0x7fffffcd, PT ;  /* 0x7fffffcd1500780c */ /* 0x000fe20003fc6070 */
[----:B------:R-:W-:-:S02]  /*1110*/  VIADD R21, R9, 0xffffffee ;  /* 0xffffffee09157836 */ /* 0x000fc40000000000 */
[C---:B------:R-:W-:Y:S02]  /*1120*/  IMAD R113, R4.reuse, 0xb, RZ ;  /* 0x0000000b04717824 */ /* 0x040fe400078e02ff */
[C---:B------:R-:W-:Y:S02]  /*1130*/  IMAD R115, R4.reuse, 0xc, RZ ;  /* 0x0000000c04737824 */ /* 0x040fe400078e02ff */
[C---:B------:R-:W-:Y:S02]  /*1140*/  IMAD R121, R4.reuse, 0xd, RZ ;  /* 0x0000000d04797824 */ /* 0x040fe400078e02ff */
[C---:B------:R-:W-:Y:S02]  /*1150*/  IMAD R125, R4.reuse, 0xe, RZ ;  /* 0x0000000e047d7824 */ /* 0x040fe400078e02ff */
[C---:B------:R-:W-:Y:S02]  /*1160*/  IMAD R127, R4.reuse, 0xf, RZ ;  /* 0x0000000f047f7824 */ /* 0x040fe400078e02ff */
[----:B------:R-:W-:-:S02]  /*1170*/  IMAD R133, R4, 0x11, RZ ;  /* 0x0000001104857824 */ /* 0x000fc400078e02ff */
        /* <DEDUP_REMOVED lines=8> */
[----:B------:R-:W-:Y:S01]  /*1200*/  IMAD R169, R4, 0x1b, RZ ;  /* 0x0000001b04a97824 */ /* 0x000fe200078e02ff */
[----:B------:R-:W-:Y:S01]  /*1210*/  LOP3.LUT R52, R12, 0xc, RZ, 0xfc, !PT ;  /* 0x0000000c0c347812 */ /* 0x000fe200078efcff */
[----:B------:R-:W-:Y:S01]  /*1220*/  IMAD.X R29, R79, 0x1, R7, P2 ;  /* 0x000000014f1d7824 */ /* 0x000fe200010e0607 */
[----:B------:R-:W-:Y:S01]  /*1230*/  ISETP.GE.U32.AND P2, PT, R10, 0x7fffffce, PT ;  /* 0x7fffffce0a00780c */ /* 0x000fe20003f46070 */
[----:B------:R-:W-:Y:S01]  /*1240*/  VIADD R10, R9, 0xffffffef ;  /* 0xffffffef090a7836 */ /* 0x000fe20000000000 */
[----:B---3--:R-:W-:Y:S01]  /*1250*/  SEL R22, RZ, 0x1, P6 ;  /* 0x00000001ff167807 */ /* 0x008fe20003000000 */
[----:B------:R-:W3:Y:S01]  /*1260*/  LDCU UR5, c[0x0][0x3b0] ;  /* 0x00007600ff0577ac */ /* 0x000ee20008000800 */
[----:B------:R-:W-:Y:S01]  /*1270*/  ISETP.GE.U32.AND P6, PT, R21, 0x7fffffcf, PT ;  /* 0x7fffffcf1500780c */ /* 0x000fe20003fc6070 */
[C---:B------:R-:W-:Y:S01]  /*1280*/  VIADD R21, R9.reuse, 0xffffffe8 ;  /* 0xffffffe809157836 */ /* 0x040fe20000000000 */
[----:B------:R-:W-:Y:S01]  /*1290*/  SEL R23, RZ, 0x1fffe, P2 ;  /* 0x0001fffeff177807 */ /* 0x000fe20001000000 */
[C---:B-----5:R-:W-:Y:S01]  /*12a0*/  VIADD R24, R9.reuse, 0xffffffe9 ;  /* 0xffffffe909187836 */ /* 0x060fe20000000000 */
[----:B------:R-:W-:Y:S01]  /*12b0*/  ISETP.GE.U32.AND P2, PT, R10, 0x7fffffd0, PT ;  /* 0x7fffffd00a00780c */ /* 0x000fe20003f46070 */
[----:B------:R-:W-:Y:S01]  /*12c0*/  VIADD R25, R9, 0xffffffea ;  /* 0xffffffea09197836 */ /* 0x000fe20000000000 */
[----:B------:R-:W-:-:S02]  /*12d0*/  SEL R10, RZ, 0x4, P6 ;  /* 0x00000004ff0a7807 */ /* 0x000fc40003000000 */
[----:B------:R-:W-:Y:S02]  /*12e0*/  ISETP.GE.U32.AND P6, PT, R21, 0x7fffffc9, PT ;  /* 0x7fffffc91500780c */ /* 0x000fe40003fc6070 */
[----:B------:R-:W-:Y:S02]  /*12f0*/  SEL R21, RZ, 0x7fff8, P2 ;  /* 0x0007fff8ff157807 */ /* 0x000fe40001000000 */
[----:B------:R-:W-:Y:S01]  /*1300*/  ISETP.GE.U32.AND P2, PT, R24, 0x7fffffca, PT ;  /* 0x7fffffca1800780c */ /* 0x000fe20003f46070 */
[----:B------:R-:W-:Y:S01]  /*1310*/  VIADD R24, R9, 0xffffffeb ;  /* 0xffffffeb09187836 */ /* 0x000fe20000000000 */
[----:B0-----:R-:W-:Y:S02]  /*1320*/  SEL R26, RZ, 0x1, P6 ;  /* 0x00000001ff1a7807 */ /* 0x001fe40003000000 */
[----:B------:R-:W-:Y:S01]  /*1330*/  ISETP.GE.U32.AND P6, PT, R25, 0x7fffffcb, PT ;  /* 0x7fffffcb1900780c */ /* 0x000fe20003fc6070 */
[----:B------:R-:W-:Y:S01]  /*1340*/  VIADD R25, R9, 0xffffffe4 ;  /* 0xffffffe409197836 */ /* 0x000fe20000000000 */
[----:B------:R-:W-:-:S02]  /*1350*/  SEL R27, RZ, 0x1fffe, P2 ;  /* 0x0001fffeff1b7807 */ /* 0x000fc40001000000 */
[----:B------:R-:W-:Y:S02]  /*1360*/  ISETP.GE.U32.AND P2, PT, R24, 0x7fffffcc, PT ;  /* 0x7fffffcc1800780c */ /* 0x000fe40003f46070 */
[----:B------:R-:W-:Y:S02]  /*1370*/  SEL R24, RZ, 0x4, P6 ;  /* 0x00000004ff187807 */ /* 0x000fe40003000000 */
[----:B------:R-:W-:Y:S02]  /*1380*/  ISETP.GE.U32.AND P6, PT, R25, 0x7fffffc5, PT ;  /* 0x7fffffc51900780c */ /* 0x000fe40003fc6070 */
[----:B------:R-:W-:Y:S02]  /*1390*/  SEL R25, RZ, 0x7fff8, P2 ;  /* 0x0007fff8ff197807 */ /* 0x000fe40001000000 */
[----:B------:R-:W-:Y:S01]  /*13a0*/  ISETP.GE.U32.AND P2, PT, R30, 0x7fffffc6, PT ;  /* 0x7fffffc61e00780c */ /* 0x000fe20003f46070 */
[----:B------:R-:W-:Y:S01]  /*13b0*/  VIADD R30, R9, 0xffffffe7 ;  /* 0xffffffe7091e7836 */ /* 0x000fe20000000000 */
[----:B------:R-:W-:-:S02]  /*13c0*/  SEL R32, RZ, 0x1, P6 ;  /* 0x00000001ff207807 */ /* 0x000fc40003000000 */
[----:B------:R-:W-:Y:S01]  /*13d0*/  ISETP.GE.U32.AND P6, PT, R31, 0x7fffffc7, PT ;  /* 0x7fffffc71f00780c */ /* 0x000fe20003fc6070 */
[----:B------:R-:W-:Y:S01]  /*13e0*/  VIADD R31, R9, 0xffffffe1 ;  /* 0xffffffe1091f7836 */ /* 0x000fe20000000000 */
[----:B------:R-:W-:Y:S02]  /*13f0*/  SEL R33, RZ, 0x1fffe, P2 ;  /* 0x0001fffeff217807 */ /* 0x000fe40001000000 */
[----:B------:R-:W-:Y:S02]  /*1400*/  ISETP.GE.U32.AND P2, PT, R30, 0x7fffffc8, PT ;  /* 0x7fffffc81e00780c */ /* 0x000fe40003f46070 */
[----:B------:R-:W-:Y:S02]  /*1410*/  SEL R30, RZ, 0x4, P6 ;  /* 0x00000004ff1e7807 */ /* 0x000fe40003000000 */
[----:B------:R-:W-:Y:S02]  /*1420*/  ISETP.GE.U32.AND P6, PT, R31, 0x7fffffc2, PT ;  /* 0x7fffffc21f00780c */ /* 0x000fe40003fc6070 */
[----:B------:R-:W-:-:S02]  /*1430*/  SEL R31, RZ, 0x7fff8, P2 ;  /* 0x0007fff8ff1f7807 */ /* 0x000fc40001000000 */
[----:B------:R-:W-:Y:S01]  /*1440*/  ISETP.GE.U32.AND P2, PT, R35, 0x7fffffc3, PT ;  /* 0x7fffffc32300780c */ /* 0x000fe20003f46070 */
[----:B------:R-:W-:-:S03]  /*1450*/  IMAD.IADD R22, R22, 0x1, R23 ;  /* 0x0000000116167824 */ /* 0x000fc600078e0217 */
[----:B------:R-:W-:Y:S02]  /*1460*/  SEL R23, RZ, 0x4, P2 ;  /* 0x00000004ff177807 */ /* 0x000fe40001000000 */
[----:B------:R-:W-:Y:S01]  /*1470*/  ISETP.GE.U32.AND P2, PT, R68, 0x7fffffc1, PT ;  /* 0x7fffffc14400780c */ /* 0x000fe20003f46070 */
[----:B------:R-:W-:Y:S01]  /*1480*/  IMAD.IADD R26, R26, 0x1, R27 ;  /* 0x000000011a1a7824 */ /* 0x000fe200078e021b */
[----:B------:R-:W-:Y:S02]  /*1490*/  SEL R36, RZ, 0x1fffe, P6 ;  /* 0x0001fffeff247807 */ /* 0x000fe40003000000 */
[----:B------:R-:W-:Y:S02]  /*14a0*/  SEL R27, RZ, 0x1, P2 ;  /* 0x00000001ff1b7807 */ /* 0x000fe40001000000 */
[----:B------:R-:W-:Y:S02]  /*14b0*/  ISETP.GE.U32.AND P6, PT, R34, 0x7fffffc4, PT ;  /* 0x7fffffc42200780c */ /* 0x000fe40003fc6070 */
[----:B------:R-:W-:Y:S01]  /*14c0*/  LOP3.LUT R26, R26, 0x3, RZ, 0xc0, !PT ;  /* 0x000000031a1a7812 */ /* 0x000fe200078ec0ff */
[----:B------:R-:W-:Y:S01]  /*14d0*/  IMAD.IADD R27, R27, 0x1, R36 ;  /* 0x000000011b1b7824 */ /* 0x000fe200078e0224 */
[----:B------:R-:W-:Y:S01]  /*14e0*/  LOP3.LUT R22, R22, 0x3, RZ, 0xc0, !PT ;  /* 0x0000000316167812 */ /* 0x000fe200078ec0ff */
[----:B------:R-:W-:Y:S01]  /*14f0*/  IMAD.IADD R32, R32, 0x1, R33 ;  /* 0x0000000120207824 */ /* 0x000fe200078e0221 */
[----:B------:R-:W-:-:S02]  /*1500*/  SEL R34, RZ, 0x7fff8, P6 ;  /* 0x0007fff8ff227807 */ /* 0x000fc40003000000 */
[----:B------:R-:W-:Y:S02]  /*1510*/  IADD3 R24, PT, PT, R26, R25, R24 ;  /* 0x000000191a187210 */ /* 0x000fe40007ffe018 */
[----:B------:R-:W-:Y:S02]  /*1520*/  LOP3.LUT R27, R27, 0x3, RZ, 0xc0, !PT ;  /* 0x000000031b1b7812 */ /* 0x000fe400078ec0ff */
[----:B------:R-:W-:Y:S02]  /*1530*/  IADD3 R10, PT, PT, R22, R21, R10 ;  /* 0x00000015160a7210 */ /* 0x000fe40007ffe00a */
[----:B------:R-:W-:Y:S01]  /*1540*/  PRMT R21, RZ, 0x7610, R21 ;  /* 0x00007610ff157816 */ /* 0x000fe20000000015 */
[----:B------:R-:W-:Y:S01]  /*1550*/  IMAD.SHL.U32 R22, R24, 0x100, RZ ;  /* 0x0000010018167824 */ /* 0x000fe200078e00ff */
[----:B------:R-:W-:Y:S02]  /*1560*/  LOP3.LUT R32, R32, 0x3, RZ, 0xc0, !PT ;  /* 0x0000000320207812 */ /* 0x000fe400078ec0ff */
[----:B------:R-:W-:-:S02]  /*1570*/  IADD3 R23, PT, PT, R27, R34, R23 ;  /* 0x000000221b177210 */ /* 0x000fc40007ffe017 */
[----:B------:R-:W-:Y:S01]  /*1580*/  IADD3 R30, PT, PT, R32, R31, R30 ;  /* 0x0000001f201e7210 */ /* 0x000fe20007ffe01e */
[----:B------:R0:W5:Y:S01]  /*1590*/  @!P4 LDG.E.U8 R21, desc[UR18][R28.64] ;  /* 0x000000121c15c981 */ /* 0x000162000c1e1100 */
[----:B------:R-:W-:Y:S02]  /*15a0*/  LOP3.LUT R25, R23, 0xf, RZ, 0xc0, !PT ;  /* 0x0000000f17197812 */ /* 0x000fe400078ec0ff */
[----:B------:R-:W-:Y:S02]  /*15b0*/  SHF.R.S32.HI R83, RZ, 0x1f, R81 ;  /* 0x0000001fff537819 */ /* 0x000fe40000011451 */
[-C--:B------:R-:W-:Y:S02]  /*15c0*/  IADD3 R24, P4, PT, R81, R6.reuse, RZ ;  /* 0x0000000651187210 */ /* 0x080fe40007f9e0ff */
[----:B------:R-:W-:Y:S01]  /*15d0*/  LOP3.LUT R23, R22, 0xf00, RZ, 0xe2, !PT ;  /* 0x00000f0016177812 */ /* 0x000fe200078ee2ff */
[----:B------:R-:W-:Y:S01]  /*15e0*/  IMAD R27, R30, 0x10, R25 ;  /* 0x000000101e1b7824 */ /* 0x000fe200078e0219 */
[----:B------:R-:W-:Y:S01]  /*15f0*/  SHF.R.S32.HI R87, RZ, 0x1f, R85 ;  /* 0x0000001fff577819 */ /* 0x000fe20000011455 */
[----:B------:R-:W-:Y:S01]  /*1600*/  IMAD.X R25, R83, 0x1, R7, P4 ;  /* 0x0000000153197824 */ /* 0x000fe200020e0607 */
[----:B------:R-:W-:Y:S01]  /*1610*/  IADD3 R26, P4, PT, R85, R6, RZ ;  /* 0x00000006551a7210 */ /* 0x000fe20007f9e0ff */
[--C-:B------:R-:W-:Y:S01]  /*1620*/  IMAD R30, R10, 0x1000, R23.reuse ;  /* 0x000010000a1e7824 */ /* 0x100fe200078e0217 */
[----:B------:R-:W-:Y:S01]  /*1630*/  PRMT R22, RZ, 0x7610, R22 ;  /* 0x00007610ff167816 */ /* 0x000fe20000000016 */
[----:B------:R-:W-:Y:S01]  /*1640*/  VIADD R10, R9, 0xfffffff7 ;  /* 0xfffffff7090a7836 */ /* 0x000fe20000000000 */
[----:B0-----:R-:W-:Y:S01]  /*1650*/  LOP3.LUT R29, R27, 0xff, RZ, 0xc0, !PT ;  /* 0x000000ff1b1d7812 */ /* 0x001fe200078ec0ff */
[----:B------:R-:W-:Y:S01]  /*1660*/  VIADD R35, R9, 0xfffffff8 ;  /* 0xfffffff809237836 */ /* 0x000fe20000000000 */
[----:B------:R-:W-:Y:S01]  /*1670*/  PRMT R23, RZ, 0x7610, R23 ;  /* 0x00007610ff177816 */ /* 0x000fe20000000017 */
[----:B------:R-:W-:Y:S01]  /*1680*/  IMAD.X R27, R87, 0x1, R7, P4 ;  /* 0x00000001571b7824 */ /* 0x000fe200020e0607 */
[----:B------:R-:W-:Y:S01]  /*1690*/  ISETP.GE.U32.AND P4, PT, R10, 0x7fffffd8, PT ;  /* 0x7fffffd80a00780c */ /* 0x000fe20003f86070 */
[----:B------:R-:W-:Y:S01]  /*16a0*/  VIADD R10, R9, 0xfffffff6 ;  /* 0xfffffff6090a7836 */ /* 0x000fe20000000000 */
[----:B------:R-:W-:Y:S01]  /*16b0*/  ISETP.GE.U32.AND P6, PT, R35, 0x7fffffd9, PT ;  /* 0x7fffffd92300780c */ /* 0x000fe20003fc6070 */
[----:B------:R0:W2:Y:S01]  /*16c0*/  @!P5 LDG.E.U8 R22, desc[UR18][R24.64] ;  /* 0x000000121816d981 */ /* 0x0000a2000c1e1100 */
[----:B------:R-:W-:Y:S01]  /*16d0*/  IMAD.IADD R29, R30, 0x1, R29 ;  /* 0x000000011e1d7824 */ /* 0x000fe200078e021d */
[----:B------:R-:W-:-:S02]  /*16e0*/  SHF.R.S32.HI R93, RZ, 0x1f, R89 ;  /* 0x0000001fff5d7819 */ /* 0x000fc40000011459 */
[-C--:B------:R-:W-:Y:S01]  /*16f0*/  IADD3 R28, P5, PT, R89, R6.reuse, RZ ;  /* 0x00000006591c7210 */ /* 0x080fe20007fbe0ff */
[----:B------:R1:W2:Y:S01]  /*1700*/  @!P0 LDG.E.U8 R23, desc[UR18][R26.64] ;  /* 0x000000121a178981 */ /* 0x0002a2000c1e1100 */
[----:B------:R-:W-:Y:S02]  /*1710*/  ISETP.GE.U32.AND P0, PT, R10, 0x7fffffd7, PT ;  /* 0x7fffffd70a00780c */ /* 0x000fe40003f06070 */
[----:B------:R-:W-:Y:S01]  /*1720*/  LOP3.LUT R10, R29, 0xffff, RZ, 0xc0, !PT ;  /* 0x0000ffff1d0a7812 */ /* 0x000fe200078ec0ff */
[----:B------:R-:W-:Y:S01]  /*1730*/  IMAD.X R29, R93, 0x1, R7, P5 ;  /* 0x000000015d1d7824 */ /* 0x000fe200028e0607 */
[----:B------:R-:W-:Y:S02]  /*1740*/  SHF.R.S32.HI R95, RZ, 0x1f, R91 ;  /* 0x0000001fff5f7819 */ /* 0x000fe4000001145b */
[----:B------:R-:W-:Y:S02]  /*1750*/  IADD3 R30, P5, PT, R91, R6, RZ ;  /* 0x000000065b1e7210 */ /* 0x000fe40007fbe0ff */
[----:B0-----:R-:W-:-:S02]  /*1760*/  PRMT R24, RZ, 0x7610, R24 ;  /* 0x00007610ff187816 */ /* 0x001fc40000000018 */
[--C-:B-1----:R-:W-:Y:S01]  /*1770*/  SHF.R.U32.HI R26, RZ, 0xf, R10.reuse ;  /* 0x0000000fff1a7819 */ /* 0x102fe2000001160a */
[----:B------:R-:W-:Y:S01]  /*1780*/  IMAD.X R31, R95, 0x1, R7, P5 ;  /* 0x000000015f1f7824 */ /* 0x000fe200028e0607 */
[----:B------:R-:W-:Y:S02]  /*1790*/  SHF.R.S32.HI R99, RZ, 0x1f, R97 ;  /* 0x0000001fff637819 */ /* 0x000fe40000011461 */
[----:B------:R0:W2:Y:S01]  /*17a0*/  @!P6 LDG.E.U8 R24, desc[UR18][R28.64] ;  /* 0x000000121c18e981 */ /* 0x0000a2000c1e1100 */
[----:B------:R-:W-:Y:S02]  /*17b0*/  LOP3.LUT P5, RZ, R26, 0x1, RZ, 0xc0, !PT ;  /* 0x000000011aff7812 */ /* 0x000fe400078ac0ff */
[-C--:B------:R-:W-:Y:S02]  /*17c0*/  IADD3 R34, P6, PT, R97, R6.reuse, RZ ;  /* 0x0000000661227210 */ /* 0x080fe40007fde0ff */
[----:B------:R-:W-:Y:S02]  /*17d0*/  PRMT R25, RZ, 0x7610, R25 ;  /* 0x00007610ff197816 */ /* 0x000fe40000000019 */
[----:B------:R-:W-:Y:S01]  /*17e0*/  SHF.R.U32.HI R26, RZ, 0x7, R10 ;  /* 0x00000007ff1a7819 */ /* 0x000fe2000001160a */
[----:B------:R-:W-:Y:S01]  /*17f0*/  IMAD.X R35, R99, 0x1, R7, P6 ;  /* 0x0000000163237824 */ /* 0x000fe200030e0607 */
[----:B------:R-:W-:Y:S01]  /*1800*/  PRMT R27, RZ, 0x7610, R27 ;  /* 0x00007610ff1b7816 */ /* 0x000fe2000000001b */
[----:B0-----:R-:W-:Y:S01]  /*1810*/  VIADD R28, R9, 0xfffffff5 ;  /* 0xfffffff5091c7836 */ /* 0x001fe20000000000 */
[----:B------:R-:W-:Y:S01]  /*1820*/  SHF.R.S32.HI R103, RZ, 0x1f, R101 ;  /* 0x0000001fff677819 */ /* 0x000fe20000011465 */
[----:B------:R0:W2:Y:S01]  /*1830*/  @!P4 LDG.E.U8 R25, desc[UR18][R30.64] ;  /* 0x000000121e19c981 */ /* 0x0000a2000c1e1100 */
[----:B------:R-:W-:-:S02]  /*1840*/  IADD3 R32, P6, PT, R101, R6, RZ ;  /* 0x0000000665207210 */ /* 0x000fc40007fde0ff */
[----:B------:R-:W-:Y:S01]  /*1850*/  LOP3.LUT P4, RZ, R26, 0x1, RZ, 0xc0, !PT ;  /* 0x000000011aff7812 */ /* 0x000fe2000788c0ff */
[----:B------:R1:W2:Y:S01]  /*1860*/  @P5 LDG.E.U8 R27, desc[UR18][R34.64] ;  /* 0x00000012221b5981 */ /* 0x0002a2000c1e1100 */
[----:B------:R-:W-:Y:S01]  /*1870*/  PRMT R26, RZ, 0x7610, R26 ;  /* 0x00007610ff1a7816 */ /* 0x000fe2000000001a */
[----:B------:R-:W-:Y:S01]  /*1880*/  IMAD.X R33, R103, 0x1, R7, P6 ;  /* 0x0000000167217824 */ /* 0x000fe200030e0607 */
[----:B------:R-:W-:Y:S01]  /*1890*/  ISETP.GE.U32.AND P6, PT, R28, 0x7fffffd6, PT ;  /* 0x7fffffd61c00780c */ /* 0x000fe20003fc6070 */
[----:B------:R-:W-:Y:S01]  /*18a0*/  VIADD R28, R9, 0xfffffff4 ;  /* 0xfffffff4091c7836 */ /* 0x000fe20000000000 */
[----:B------:R-:W-:Y:S02]  /*18b0*/  SHF.R.S32.HI R107, RZ, 0x1f, R105 ;  /* 0x0000001fff6b7819 */ /* 0x000fe40000011469 */
[----:B0-----:R-:W-:Y:S01]  /*18c0*/  IADD3 R30, P5, PT, R105, R6, RZ ;  /* 0x00000006691e7210 */ /* 0x001fe20007fbe0ff */
[----:B------:R0:W2:Y:S01]  /*18d0*/  @!P0 LDG.E.U8 R26, desc[UR18][R32.64] ;  /* 0x00000012201a8981 */ /* 0x0000a2000c1e1100 */
[----:B------:R-:W-:-:S02]  /*18e0*/  PRMT R29, RZ, 0x7610, R29 ;  /* 0x00007610ff1d7816 */ /* 0x000fc4000000001d */
[----:B------:R-:W-:Y:S01]  /*18f0*/  ISETP.GE.U32.AND P0, PT, R28, 0x7fffffd5, PT ;  /* 0x7fffffd51c00780c */ /* 0x000fe20003f06070 */
[----:B------:R-:W-:Y:S01]  /*1900*/  IMAD.X R31, R107, 0x1, R7, P5 ;  /* 0x000000016b1f7824 */ /* 0x000fe200028e0607 */
[----:B------:R-:W-:Y:S01]  /*1910*/  SHF.R.S32.HI R111, RZ, 0x1f, R109 ;  /* 0x0000001fff6f7819 */ /* 0x000fe2000001146d */
[----:B------:R-:W-:Y:S01]  /*1920*/  VIADD R28, R9, 0xfffffff3 ;  /* 0xfffffff3091c7836 */ /* 0x000fe20000000000 */
[----:B-1----:R-:W-:Y:S02]  /*1930*/  IADD3 R34, P5, PT, R109, R6, RZ ;  /* 0x000000066d227210 */ /* 0x002fe40007fbe0ff */
[----:B------:R1:W2:Y:S02]  /*1940*/  @P4 LDG.E.U8 R29, desc[UR18][R30.64] ;  /* 0x000000121e1d4981 */ /* 0x0002a4000c1e1100 */
[----:B------:R-:W-:Y:S01]  /*1950*/  ISETP.GE.U32.AND P4, PT, R28, 0x7fffffd4, PT ;  /* 0x7fffffd41c00780c */ /* 0x000fe20003f86070 */
[----:B------:R-:W-:Y:S01]  /*1960*/  IMAD.X R35, R111, 0x1, R7, P5 ;  /* 0x000000016f237824 */ /* 0x000fe200028e0607 */
[----:B------:R-:W-:Y:S01]  /*1970*/  PRMT R28, RZ, 0x7610, R28 ;  /* 0x00007610ff1c7816 */ /* 0x000fe2000000001c */
[----:B0-----:R-:W-:Y:S01]  /*1980*/  VIADD R32, R9, 0xfffffff2 ;  /* 0xfffffff209207836 */ /* 0x001fe20000000000 */
[----:B------:R-:W-:-:S02]  /*1990*/  SHF.R.S32.HI R117, RZ, 0x1f, R113 ;  /* 0x0000001fff757819 */ /* 0x000fc40000011471 */
[-C--:B------:R-:W-:Y:S02]  /*19a0*/  IADD3 R36, P5, PT, R113, R6.reuse, RZ ;  /* 0x0000000671247210 */ /* 0x080fe40007fbe0ff */
[----:B------:R-:W2:Y:S01]  /*19b0*/  @!P6 LDG.E.U8 R28, desc[UR18][R34.64] ;  /* 0x00000012221ce981 */ /* 0x000ea2000c1e1100 */
[----:B-1----:R-:W-:Y:S02]  /*19c0*/  PRMT R31, RZ, 0x7610, R31 ;  /* 0x00007610ff1f7816 */ /* 0x002fe4000000001f */
[----:B------:R-:W-:Y:S01]  /*19d0*/  IMAD.X R37, R117, 0x1, R7, P5 ;  /* 0x0000000175257824 */ /* 0x000fe200028e0607 */
[----:B------:R-:W-:Y:S01]  /*19e0*/  ISETP.GE.U32.AND P6, PT, R32, 0x7fffffd3, PT ;  /* 0x7fffffd32000780c */ /* 0x000fe20003fc6070 */
[----:B------:R-:W-:Y:S01]  /*19f0*/  VIADD R32, R9, 0xfffffff1 ;  /* 0xfffffff109207836 */ /* 0x000fe20000000000 */
[----:B------:R-:W-:Y:S02]  /*1a00*/  SHF.R.S32.HI R119, RZ, 0x1f, R115 ;  /* 0x0000001fff777819 */ /* 0x000fe40000011473 */
[----:B------:R-:W-:Y:S01]  /*1a10*/  IADD3 R38, P5, PT, R115, R6, RZ ;  /* 0x0000000673267210 */ /* 0x000fe20007fbe0ff */
[----:B------:R-:W2:Y:S01]  /*1a20*/  @!P0 LDG.E.U8 R31, desc[UR18][R36.64] ;  /* 0x00000012241f8981 */ /* 0x000ea2000c1e1100 */
[----:B------:R-:W-:-:S02]  /*1a30*/  PRMT R30, RZ, 0x7610, R30 ;  /* 0x00007610ff1e7816 */ /* 0x000fc4000000001e */
[----:B------:R-:W-:Y:S01]  /*1a40*/  ISETP.GE.U32.AND P0, PT, R32, 0x7fffffd2, PT ;  /* 0x7fffffd22000780c */ /* 0x000fe20003f06070 */
[----:B------:R-:W-:Y:S01]  /*1a50*/  IMAD.X R39, R119, 0x1, R7, P5 ;  /* 0x0000000177277824 */ /* 0x000fe200028e0607 */
[----:B------:R-:W-:Y:S01]  /*1a60*/  SHF.R.S32.HI R123, RZ, 0x1f, R121 ;  /* 0x0000001fff7b7819 */ /* 0x000fe20000011479 */
[----:B------:R-:W-:Y:S01]  /*1a70*/  VIADD R32, R9, 0xfffffff0 ;  /* 0xfffffff009207836 */ /* 0x000fe20000000000 */
[----:B------:R-:W-:Y:S02]  /*1a80*/  IADD3 R40, P5, PT, R121, R6, RZ ;  /* 0x0000000679287210 */ /* 0x000fe40007fbe0ff */
[----:B------:R0:W2:Y:S01]  /*1a90*/  @!P4 LDG.E.U8 R30, desc[UR18][R38.64] ;  /* 0x00000012261ec981 */ /* 0x0000a2000c1e1100 */
[----:B------:R-:W-:Y:S02]  /*1aa0*/  SHF.R.S32.HI R129, RZ, 0x1f, R125 ;  /* 0x0000001fff817819 */ /* 0x000fe4000001147d */
[----:B------:R-:W-:Y:S01]  /*1ab0*/  IMAD.X R41, R123, 0x1, R7, P5 ;  /* 0x000000017b297824 */ /* 0x000fe200028e0607 */
[----:B------:R-:W-:-:S02]  /*1ac0*/  ISETP.GE.U32.AND P4, PT, R32, 0x7fffffd1, PT ;  /* 0x7fffffd12000780c */ /* 0x000fc40003f86070 */
[----:B------:R-:W-:Y:S02]  /*1ad0*/  PRMT R32, RZ, 0x7610, R32 ;  /* 0x00007610ff207816 */ /* 0x000fe40000000020 */
[-C--:B0-----:R-:W-:Y:S02]  /*1ae0*/  IADD3 R38, P5, PT, R125, R6.reuse, RZ ;  /* 0x000000067d267210 */ /* 0x081fe40007fbe0ff */
[----:B------:R-:W-:Y:S02]  /*1af0*/  SHF.R.U32.HI R33, RZ, 0xe, R10 ;  /* 0x0000000eff217819 */ /* 0x000fe4000001160a */
[----:B------:R0:W2:Y:S01]  /*1b00*/  @!P6 LDG.E.U8 R32, desc[UR18][R40.64] ;  /* 0x000000122820e981 */ /* 0x0000a2000c1e1100 */
[----:B------:R-:W-:Y:S01]  /*1b10*/  SHF.R.S32.HI R131, RZ, 0x1f, R127 ;  /* 0x0000001fff837819 */ /* 0x000fe2000001147f */
[----:B------:R-:W-:Y:S01]  /*1b20*/  IMAD.X R39, R129, 0x1, R7, P5 ;  /* 0x0000000181277824 */ /* 0x000fe200028e0607 */
[----:B------:R-:W-:Y:S02]  /*1b30*/  IADD3 R42, P5, PT, R127, R6, RZ ;  /* 0x000000067f2a7210 */ /* 0x000fe40007fbe0ff */
[----:B------:R-:W-:-:S02]  /*1b40*/  LOP3.LUT P6, RZ, R33, 0x1, RZ, 0xc0, !PT ;  /* 0x0000000121ff7812 */ /* 0x000fc400078cc0ff */
[----:B------:R-:W-:Y:S01]  /*1b50*/  PRMT R33, RZ, 0x7610, R33 ;  /* 0x00007610ff217816 */ /* 0x000fe20000000021 */
[----:B------:R-:W-:Y:S01]  /*1b60*/  IMAD.X R43, R131, 0x1, R7, P5 ;  /* 0x00000001832b7824 */ /* 0x000fe200028e0607 */
[----:B------:R-:W-:Y:S02]  /*1b70*/  PRMT R34, RZ, 0x7610, R34 ;  /* 0x00007610ff227816 */ /* 0x000fe40000000022 */
[--C-:B------:R-:W-:Y:S02]  /*1b80*/  SHF.R.U32.HI R35, RZ, 0xd, R10.reuse ;  /* 0x0000000dff237819 */ /* 0x100fe4000001160a */
[----:B------:R-:W-:Y:S01]  /*1b90*/  SHF.R.S32.HI R135, RZ, 0x1f, R133 ;  /* 0x0000001fff877819 */ /* 0x000fe20000011485 */
[----:B------:R-:W2:Y:S01]  /*1ba0*/  @!P0 LDG.E.U8 R33, desc[UR18][R38.64] ;  /* 0x0000001226218981 */ /* 0x000ea2000c1e1100 */
[----:B0-----:R-:W-:Y:S02]  /*1bb0*/  IADD3 R40, P5, PT, R133, R6, RZ ;  /* 0x0000000685287210 */ /* 0x001fe40007fbe0ff */
[----:B------:R-:W-:Y:S01]  /*1bc0*/  LOP3.LUT P0, RZ, R35, 0x1, RZ, 0xc0, !PT ;  /* 0x0000000123ff7812 */ /* 0x000fe2000780c0ff */
[----:B------:R0:W2:Y:S01]  /*1bd0*/  @!P4 LDG.E.U8 R34, desc[UR18][R42.64] ;  /* 0x000000122a22c981 */ /* 0x0000a2000c1e1100 */
[----:B------:R-:W-:Y:S01]  /*1be0*/  SHF.R.U32.HI R35, RZ, 0xc, R10 ;  /* 0x0000000cff237819 */ /* 0x000fe2000001160a */
[----:B------:R-:W-:Y:S01]  /*1bf0*/  IMAD.X R41, R135, 0x1, R7, P5 ;  /* 0x0000000187297824 */ /* 0x000fe200028e0607 */
[----:B------:R-:W-:-:S02]  /*1c00*/  SHF.R.S32.HI R141, RZ, 0x1f, R137 ;  /* 0x0000001fff8d7819 */ /* 0x000fc40000011489 */
[----:B------:R-:W-:Y:S02]  /*1c10*/  PRMT R36, RZ, 0x7610, R36 ;  /* 0x00007610ff247816 */ /* 0x000fe40000000024 */
[----:B------:R-:W-:Y:S02]  /*1c20*/  LOP3.LUT P4, RZ, R35, 0x1, RZ, 0xc0, !PT ;  /* 0x0000000123ff7812 */ /* 0x000fe4000788c0ff */
[----:B0-----:R-:W-:Y:S02]  /*1c30*/  IADD3 R42, P5, PT, R137, R6, RZ ;  /* 0x00000006892a7210 */ /* 0x001fe40007fbe0ff */
[----:B------:R-:W2:Y:S01]  /*1c40*/  @P6 LDG.E.U8 R36, desc[UR18][R40.64] ;  /* 0x0000001228246981 */ /* 0x000ea2000c1e1100 */
[----:B------:R-:W-:Y:S02]  /*1c50*/  SHF.R.U32.HI R35, RZ, 0xb, R10 ;  /* 0x0000000bff237819 */ /* 0x000fe4000001160a */
[----:B------:R-:W-:Y:S01]  /*1c60*/  PRMT R37, RZ, 0x7610, R37 ;  /* 0x00007610ff257816 */ /* 0x000fe20000000025 */
[----:B------:R-:W-:Y:S01]  /*1c70*/  IMAD.X R43, R141, 0x1, R7, P5 ;  /* 0x000000018d2b7824 */ /* 0x000fe200028e0607 */
[----:B------:R-:W-:-:S02]  /*1c80*/  SHF.R.S32.HI R143, RZ, 0x1f, R139 ;  /* 0x0000001fff8f7819 */ /* 0x000fc4000001148b */
[----:B------:R-:W-:Y:S02]  /*1c90*/  IADD3 R48, P5, PT, R139, R6, RZ ;  /* 0x000000068b307210 */ /* 0x000fe40007fbe0ff */
[--C-:B------:R-:W-:Y:S01]  /*1ca0*/  SHF.R.U32.HI R38, RZ, 0xa, R10.reuse ;  /* 0x0000000aff267819 */ /* 0x100fe2000001160a */
[----:B------:R0:W2:Y:S01]  /*1cb0*/  @P0 LDG.E.U8 R37, desc[UR18][R42.64] ;  /* 0x000000122a250981 */ /* 0x0000a2000c1e1100 */
[----:B------:R-:W-:Y:S01]  /*1cc0*/  LOP3.LUT P6, RZ, R35, 0x1, RZ, 0xc0, !PT ;  /* 0x0000000123ff7812 */ /* 0x000fe200078cc0ff */
[----:B------:R-:W-:Y:S01]  /*1cd0*/  IMAD.X R49, R143, 0x1, R7, P5 ;  /* 0x000000018f317824 */ /* 0x000fe200028e0607 */
[----:B------:R-:W-:Y:S02]  /*1ce0*/  PRMT R35, RZ, 0x7610, R35 ;  /* 0x00007610ff237816 */ /* 0x000fe40000000023 */
[----:B------:R-:W-:Y:S02]  /*1cf0*/  LOP3.LUT P0, RZ, R38, 0x1, RZ, 0xc0, !PT ;  /* 0x0000000126ff7812 */ /* 0x000fe4000780c0ff */
[----:B------:R-:W-:-:S02]  /*1d00*/  SHF.R.U32.HI R38, RZ, 0x9, R10 ;  /* 0x00000009ff267819 */ /* 0x000fc4000001160a */
[----:B------:R-:W-:Y:S01]  /*1d10*/  SHF.R.S32.HI R147, RZ, 0x1f, R145 ;  /* 0x0000001fff937819 */ /* 0x000fe20000011491 */
[----:B------:R1:W2:Y:S01]  /*1d20*/  @P4 LDG.E.U8 R35, desc[UR18][R48.64] ;  /* 0x0000001230234981 */ /* 0x0002a2000c1e1100 */
[-C--:B------:R-:W-:Y:S02]  /*1d30*/  IADD3 R50, P5, PT, R145, R6.reuse, RZ ;  /* 0x0000000691327210 */ /* 0x080fe40007fbe0ff */
[----:B------:R-:W-:Y:S02]  /*1d40*/  LOP3.LUT P4, RZ, R38, 0x1, RZ, 0xc0, !PT ;  /* 0x0000000126ff7812 */ /* 0x000fe4000788c0ff */
[----:B------:R-:W-:Y:S01]  /*1d50*/  PRMT R38, RZ, 0x7610, R38 ;  /* 0x00007610ff267816 */ /* 0x000fe20000000026 */
[----:B------:R-:W-:Y:S01]  /*1d60*/  IMAD.X R51, R147, 0x1, R7, P5 ;  /* 0x0000000193337824 */ /* 0x000fe200028e0607 */
[----:B------:R-:W-:Y:S02]  /*1d70*/  SHF.R.S32.HI R153, RZ, 0x1f, R149 ;  /* 0x0000001fff997819 */ /* 0x000fe40000011495 */
[----:B0-----:R-:W-:-:S02]  /*1d80*/  IADD3 R42, P5, PT, R149, R6, RZ ;  /* 0x00000006952a7210 */ /* 0x001fc40007fbe0ff */
[--C-:B------:R-:W-:Y:S01]  /*1d90*/  SHF.R.U32.HI R40, RZ, 0x8, R10.reuse ;  /* 0x00000008ff287819 */ /* 0x100fe2000001160a */
[----:B------:R0:W2:Y:S01]  /*1da0*/  @P6 LDG.E.U8 R38, desc[UR18][R50.64] ;  /* 0x0000001232266981 */ /* 0x0000a2000c1e1100 */
[----:B------:R-:W-:Y:S01]  /*1db0*/  PRMT R39, RZ, 0x7610, R39 ;  /* 0x00007610ff277816 */ /* 0x000fe20000000027 */
[----:B------:R-:W-:Y:S01]  /*1dc0*/  IMAD.X R43, R153, 0x1, R7, P5 ;  /* 0x00000001992b7824 */ /* 0x000fe200028e0607 */
[----:B------:R-:W-:Y:S02]  /*1dd0*/  SHF.R.S32.HI R155, RZ, 0x1f, R151 ;  /* 0x0000001fff9b7819 */ /* 0x000fe40000011497 */
[----:B-1----:R-:W-:Y:S02]  /*1de0*/  IADD3 R48, P6, PT, R151, R6, RZ ;  /* 0x0000000697307210 */ /* 0x002fe40007fde0ff */
[----:B------:R-:W-:Y:S01]  /*1df0*/  SHF.R.U32.HI R41, RZ, 0x6, R10 ;  /* 0x00000006ff297819 */ /* 0x000fe2000001160a */
[----:B------:R1:W2:Y:S01]  /*1e00*/  @P0 LDG.E.U8 R39, desc[UR18][R42.64] ;  /* 0x000000122a270981 */ /* 0x0002a2000c1e1100 */
[----:B------:R-:W-:Y:S01]  /*1e10*/  LOP3.LUT P5, RZ, R40, 0x1, RZ, 0xc0, !PT ;  /* 0x0000000128ff7812 */ /* 0x000fe200078ac0ff */
[----:B------:R-:W-:Y:S01]  /*1e20*/  IMAD.X R49, R155, 0x1, R7, P6 ;  /* 0x000000019b317824 */ /* 0x000fe200030e0607 */
[----:B------:R-:W-:-:S02]  /*1e30*/  PRMT R40, RZ, 0x7610, R40 ;  /* 0x00007610ff287816 */ /* 0x000fc40000000028 */
[----:B------:R-:W-:Y:S02]  /*1e40*/  LOP3.LUT P0, RZ, R41, 0x1, RZ, 0xc0, !PT ;  /* 0x0000000129ff7812 */ /* 0x000fe4000780c0ff */
[----:B------:R-:W-:Y:S02]  /*1e50*/  SHF.R.S32.HI R163, RZ, 0x1f, R159 ;  /* 0x0000001fffa37819 */ /* 0x000fe4000001149f */
[-C--:B------:R-:W-:Y:S01]  /*1e60*/  IADD3 R54, P6, PT, R159, R6.reuse, RZ ;  /* 0x000000069f367210 */ /* 0x080fe20007fde0ff */
[----:B------:R3:W2:Y:S01]  /*1e70*/  @P4 LDG.E.U8 R40, desc[UR18][R48.64] ;  /* 0x0000001230284981 */ /* 0x0006a2000c1e1100 */
[----:B------:R-:W-:Y:S02]  /*1e80*/  SHF.R.S32.HI R161, RZ, 0x1f, R157 ;  /* 0x0000001fffa17819 */ /* 0x000fe4000001149d */
[----:B0-----:R-:W-:Y:S01]  /*1e90*/  IADD3 R50, P4, PT, R157, R6, RZ ;  /* 0x000000069d327210 */ /* 0x001fe20007f9e0ff */
[----:B------:R-:W-:Y:S01]  /*1ea0*/  IMAD.X R55, R163, 0x1, R7, P6 ;  /* 0x00000001a3377824 */ /* 0x000fe200030e0607 */
[----:B------:R-:W-:-:S02]  /*1eb0*/  SHF.R.U32.HI R41, RZ, 0x5, R10 ;  /* 0x00000005ff297819 */ /* 0x000fc4000001160a */
[----:B-1----:R-:W-:Y:S01]  /*1ec0*/  PRMT R42, RZ, 0x7610, R42 ;  /* 0x00007610ff2a7816 */ /* 0x002fe2000000002a */
[----:B------:R-:W-:Y:S01]  /*1ed0*/  IMAD.X R51, R161, 0x1, R7, P4 ;  /* 0x00000001a1337824 */ /* 0x000fe200020e0607 */
[----:B------:R-:W-:Y:S02]  /*1ee0*/  LOP3.LUT P4, RZ, R41, 0x1, RZ, 0xc0, !PT ;  /* 0x0000000129ff7812 */ /* 0x000fe4000788c0ff */
[----:B------:R-:W-:Y:S02]  /*1ef0*/  PRMT R41, RZ, 0x7610, R41 ;  /* 0x00007610ff297816 */ /* 0x000fe40000000029 */
[----:B------:R-:W2:Y:S01]  /*1f00*/  @P0 LDG.E.U8 R42, desc[UR18][R54.64] ;  /* 0x00000012362a0981 */ /* 0x000ea2000c1e1100 */
[----:B------:R-:W-:Y:S02]  /*1f10*/  ISETP.GT.U32.AND P0, PT, R8, R47, PT ;  /* 0x0000002f0800720c */ /* 0x000fe40003f04070 */
[----:B------:R-:W-:Y:S01]  /*1f20*/  SHF.R.S32.HI R167, RZ, 0x1f, R165 ;  /* 0x0000001fffa77819 */ /* 0x000fe200000114a5 */
[----:B------:R0:W2:Y:S01]  /*1f30*/  @P5 LDG.E.U8 R41, desc[UR18][R50.64] ;  /* 0x0000001232295981 */ /* 0x0000a2000c1e1100 */
[----:B---3--:R-:W-:-:S02]  /*1f40*/  IADD3 R48, P5, PT, R165, R6, RZ ;  /* 0x00000006a5307210 */ /* 0x008fc40007fbe0ff */
[----:B------:R-:W-:-:S03]  /*1f50*/  PRMT R43, RZ, 0x7610, R43 ;  /* 0x00007610ff2b7816 */ /* 0x000fc6000000002b */
[----:B------:R-:W-:Y:S01]  /*1f60*/  IMAD.X R49, R167, 0x1, R7, P5 ;  /* 0x00000001a7317824 */ /* 0x000fe200028e0607 */
[----:B------:R-:W-:-:S03]  /*1f70*/  SHF.R.S32.HI R171, RZ, 0x1f, R169 ;  /* 0x0000001fffab7819 */ /* 0x000fc600000114a9 */
[----:B------:R-:W-:Y:S01]  /*1f80*/  @!P0 IMAD.IADD R47, R47, 0x1, -R8 ;  /* 0x000000012f2f8824 */ /* 0x000fe200078e0a08 */
[C---:B------:R-:W-:Y:S01]  /*1f90*/  ISETP.GT.U32.AND P0, PT, R8.reuse, R45, PT ;  /* 0x0000002d0800720c */ /* 0x040fe20003f04070 */
[----:B------:R1:W3:Y:S01]  /*1fa0*/  @P4 LDG.E.U8 R43, desc[UR18][R48.64] ;  /* 0x00000012302b4981 */ /* 0x0002e2000c1e1100 */
[----:B0-----:R-:W-:Y:S02]  /*1fb0*/  IADD3 R50, P4, PT, R169, R6, RZ ;  /* 0x00000006a9327210 */ /* 0x001fe40007f9e0ff */
[----:B------:R-:W-:Y:S02]  /*1fc0*/  IABS R46, R52 ;  /* 0x00000034002e7213 */ /* 0x000fe40000000000 */
[----:B------:R-:W-:Y:S02]  /*1fd0*/  SHF.R.U32.HI R44, RZ, 0x4, R10 ;  /* 0x00000004ff2c7819 */ /* 0x000fe4000001160a */
[----:B------:R-:W-:Y:S01]  /*1fe0*/  ISETP.GT.U32.AND P5, PT, R8, R47, PT ;  /* 0x0000002f0800720c */ /* 0x000fe20003fa4070 */
[----:B------:R-:W-:Y:S01]  /*1ff0*/  IMAD.X R51, R171, 0x1, R7, P4 ;  /* 0x00000001ab337824 */ /* 0x000fe200020e0607 */
[----:B------:R-:W-:Y:S01]  /*2000*/  LOP3.LUT P6, RZ, R44, 0x1, RZ, 0xc0, !PT ;  /* 0x000000012cff7812 */ /* 0x000fe200078cc0ff */
[----:B------:R-:W-:Y:S01]  /*2010*/  IMAD.HI.U32 R44, R11, R46, RZ ;  /* 0x0000002e0b2c7227 */ /* 0x000fe200078e00ff */
[----:B------:R-:W-:-:S02]  /*2020*/  ISETP.GE.AND P4, PT, R12, RZ, PT ;  /* 0x000000ff0c00720c */ /* 0x000fc40003f86270 */
[C---:B------:R-:W-:Y:S01]  /*2030*/  LOP3.LUT R54, R12.reuse, 0x10, RZ, 0xfc, !PT ;  /* 0x000000100c367812 */ /* 0x040fe200078efcff */
[----:B------:R-:W-:Y:S01]  /*2040*/  IMAD.MOV R55, RZ, RZ, -R44 ;  /* 0x000000ffff377224 */ /* 0x000fe200078e0a2c */
[----:B------:R-:W-:Y:S01]  /*2050*/  LOP3.LUT R58, R12, 0x14, RZ, 0xfc, !PT ;  /* 0x000000140c3a7812 */ /* 0x000fe200078efcff */
[----:B------:R-:W-:Y:S01]  /*2060*/  @!P0 IMAD.IADD R45, R45, 0x1, -R8 ;  /* 0x000000012d2d8824 */ /* 0x000fe200078e0a08 */
[----:B-1----:R-:W-:Y:S02]  /*2070*/  IABS R48, R54 ;  /* 0x0000003600307213 */ /* 0x002fe40000000000 */
[----:B------:R-:W-:Y:S01]  /*2080*/  PRMT R44, RZ, 0x7610, R44 ;  /* 0x00007610ff2c7816 */ /* 0x000fe2000000002c */
[C---:B------:R-:W-:Y:S01]  /*2090*/  IMAD R49, R8.reuse, R55, R46 ;  /* 0x0000003708317224 */ /* 0x040fe200078e022e */
[----:B------:R-:W-:Y:S01]  /*20a0*/  IABS R55, R58 ;  /* 0x0000003a00377213 */ /* 0x000fe20000000000 */
[----:B------:R-:W-:Y:S01]  /*20b0*/  @!P5 IMAD.IADD R47, R47, 0x1, -R8 ;  /* 0x000000012f2fd824 */ /* 0x000fe200078e0a08 */
[----:B------:R-:W-:Y:S01]  /*20c0*/  ISETP.GT.U32.AND P5, PT, R8, R45, PT ;  /* 0x0000002d0800720c */ /* 0x000fe20003fa4070 */
[----:B------:R-:W-:Y:S01]  /*20d0*/  IMAD.HI.U32 R46, R11, R48, RZ ;  /* 0x000000300b2e7227 */ /* 0x000fe200078e00ff */
[----:B------:R0:W2:Y:S03]  /*20e0*/  @P6 LDG.E.U8 R44, desc[UR18][R50.64] ;  /* 0x00000012322c6981 */ /* 0x0000a6000c1e1100 */
[----:B------:R-:W-:Y:S01]  /*20f0*/  @!P4 IMAD.MOV R47, RZ, RZ, -R47 ;  /* 0x000000ffff2fc224 */ /* 0x000fe200078e0a2f */
[----:B------:R-:W-:-:S02]  /*2100*/  ISETP.GE.AND P4, PT, R57, RZ, PT ;  /* 0x000000ff3900720c */ /* 0x000fc40003f86270 */
[----:B------:R-:W-:Y:S01]  /*2110*/  ISETP.GT.U32.AND P6, PT, R8, R13, PT ;  /* 0x0000000d0800720c */ /* 0x000fe20003fc4070 */
[----:B0-----:R-:W-:Y:S02]  /*2120*/  IMAD.MOV R51, RZ, RZ, -R46 ;  /* 0x000000ffff337224 */ /* 0x001fe400078e0a2e */
[----:B------:R-:W-:-:S04]  /*2130*/  IMAD.HI.U32 R46, R11, R55, RZ ;  /* 0x000000370b2e7227 */ /* 0x000fc800078e00ff */
[C---:B------:R-:W-:Y:S02]  /*2140*/  IMAD R51, R8.reuse, R51, R48 ;  /* 0x0000003308337224 */ /* 0x040fe400078e0230 */
[----:B------:R-:W-:Y:S01]  /*2150*/  IMAD.MOV R46, RZ, RZ, -R46 ;  /* 0x000000ffff2e7224 */ /* 0x000fe200078e0a2e */
[C---:B------:R-:W-:Y:S01]  /*2160*/  ISETP.GT.U32.AND P0, PT, R8.reuse, R49, PT ;  /* 0x000000310800720c */ /* 0x040fe20003f04070 */
[----:B------:R-:W-:Y:S01]  /*2170*/  @!P5 IMAD.IADD R45, R45, 0x1, -R8 ;  /* 0x000000012d2dd824 */ /* 0x000fe200078e0a08 */
[C---:B------:R-:W-:Y:S01]  /*2180*/  ISETP.GT.U32.AND P5, PT, R8.reuse, R51, PT ;  /* 0x000000330800720c */ /* 0x040fe20003fa4070 */
[----:B------:R-:W-:Y:S02]  /*2190*/  IMAD R55, R8, R46, R55 ;  /* 0x0000002e08377224 */ /* 0x000fe400078e0237 */
[----:B------:R-:W-:-:S03]  /*21a0*/  @!P4 IMAD.MOV R45, RZ, RZ, -R45 ;  /* 0x000000ffff2dc224 */ /* 0x000fc600078e0a2d */
[----:B------:R-:W-:Y:S01]  /*21b0*/  ISETP.GT.U32.AND P4, PT, R8, R55, PT ;  /* 0x000000370800720c */ /* 0x000fe20003f84070 */
[----:B------:R-:W-:Y:S01]  /*21c0*/  @!P6 IMAD.IADD R13, R13, 0x1, -R8 ;  /* 0x000000010d0de824 */ /* 0x000fe200078e0a08 */
[----:B------:R-:W-:-:S03]  /*21d0*/  LOP3.LUT R60, R12, 0x18, RZ, 0xfc, !PT ;  /* 0x000000180c3c7812 */ /* 0x000fc600078efcff */
[--C-:B------:R-:W-:Y:S01]  /*21e0*/  @!P0 IMAD.IADD R49, R49, 0x1, -R8.reuse ;  /* 0x0000000131318824 */ /* 0x100fe200078e0a08 */
[----:B------:R-:W-:Y:S01]  /*21f0*/  ISETP.GT.U32.AND P6, PT, R8, R13, PT ;  /* 0x0000000d0800720c */ /* 0x000fe20003fc4070 */
[--C-:B------:R-:W-:Y:S01]  /*2200*/  @!P5 IMAD.IADD R51, R51, 0x1, -R8.reuse ;  /* 0x000000013333d824 */ /* 0x100fe200078e0a08 */
[----:B------:R-:W-:Y:S02]  /*2210*/  IABS R57, R60 ;  /* 0x0000003c00397213 */ /* 0x000fe40000000000 */
[----:B------:R-:W-:Y:S02]  /*2220*/  LOP3.LUT R62, R12, 0x1c, RZ, 0xfc, !PT ;  /* 0x0000001c0c3e7812 */ /* 0x000fe400078efcff */
[C---:B------:R-:W-:Y:S01]  /*2230*/  ISETP.GT.U32.AND P0, PT, R8.reuse, R49, PT ;  /* 0x000000310800720c */ /* 0x040fe20003f04070 */
[----:B------:R-:W-:Y:S01]  /*2240*/  @!P4 IMAD.IADD R55, R55, 0x1, -R8 ;  /* 0x000000013737c824 */ /* 0x000fe200078e0a08 */
[----:B------:R-:W-:Y:S01]  /*2250*/  IABS R59, R62 ;  /* 0x0000003e003b7213 */ /* 0x000fe20000000000 */
[----:B------:R-:W-:Y:S01]  /*2260*/  IMAD.HI.U32 R46, R11, R57, RZ ;  /* 0x000000390b2e7227 */ /* 0x000fe200078e00ff */
[----:B------:R-:W-:-:S02]  /*2270*/  ISETP.GT.U32.AND P5, PT, R8, R51, PT ;  /* 0x000000330800720c */ /* 0x000fc40003fa4070 */
[----:B------:R-:W-:Y:S01]  /*2280*/  ISETP.GT.U32.AND P4, PT, R8, R55, PT ;  /* 0x000000370800720c */ /* 0x000fe20003f84070 */
[----:B------:R-:W-:Y:S02]  /*2290*/  IMAD.MOV R48, RZ, RZ, -R46 ;  /* 0x000000ffff307224 */ /* 0x000fe400078e0a2e */
[----:B------:R-:W-:-:S04]  /*22a0*/  IMAD.HI.U32 R46, R11, R59, RZ ;  /* 0x0000003b0b2e7227 */ /* 0x000fc800078e00ff */
[----:B------:R-:W-:Y:S01]  /*22b0*/  @!P6 IMAD.IADD R13, R13, 0x1, -R8 ;  /* 0x000000010d0de824 */ /* 0x000fe200078e0a08 */
[----:B------:R-:W-:Y:S01]  /*22c0*/  ISETP.GE.AND P6, PT, R56, RZ, PT ;  /* 0x000000ff3800720c */ /* 0x000fe20003fc6270 */
[----:B------:R-:W-:Y:S02]  /*22d0*/  IMAD R57, R8, R48, R57 ;  /* 0x0000003008397224 */ /* 0x000fe400078e0239 */
[----:B------:R-:W-:Y:S02]  /*22e0*/  IMAD.MOV R46, RZ, RZ, -R46 ;  /* 0x000000ffff2e7224 */ /* 0x000fe400078e0a2e */
[--C-:B------:R-:W-:Y:S01]  /*22f0*/  @!P0 IMAD.IADD R49, R49, 0x1, -R8.reuse ;  /* 0x0000000131318824 */ /* 0x100fe200078e0a08 */
[----:B------:R-:W-:Y:S01]  /*2300*/  ISETP.GE.AND P0, PT, R52, RZ, PT ;  /* 0x000000ff3400720c */ /* 0x000fe20003f06270 */
[--C-:B------:R-:W-:Y:S01]  /*2310*/  @!P5 IMAD.IADD R51, R51, 0x1, -R8.reuse ;  /* 0x000000013333d824 */ /* 0x100fe200078e0a08 */
[----:B------:R-:W-:Y:S01]  /*2320*/  LOP3.LUT R52, R12, 0x20, RZ, 0xfc, !PT ;  /* 0x000000200c347812 */ /* 0x000fe200078efcff */
[C---:B------:R-:W-:Y:S01]  /*2330*/  IMAD R59, R8.reuse, R46, R59 ;  /* 0x0000002e083b7224 */ /* 0x040fe200078e023b */
[----:B------:R-:W-:Y:S01]  /*2340*/  ISETP.GT.U32.AND P5, PT, R8, R57, PT ;  /* 0x000000390800720c */ /* 0x000fe20003fa4070 */
[----:B------:R-:W-:Y:S01]  /*2350*/  @!P4 IMAD.IADD R55, R55, 0x1, -R8 ;  /* 0x000000013737c824 */ /* 0x000fe200078e0a08 */
[----:B------:R-:W-:-:S02]  /*2360*/  IABS R61, R52 ;  /* 0x00000034003d7213 */ /* 0x000fc40000000000 */
[----:B------:R-:W-:Y:S01]  /*2370*/  ISETP.GT.U32.AND P4, PT, R8, R59, PT ;  /* 0x0000003b0800720c */ /* 0x000fe20003f84070 */
[----:B------:R-:W-:Y:S01]  /*2380*/  @!P6 IMAD.MOV R13, RZ, RZ, -R13 ;  /* 0x000000ffff0de224 */ /* 0x000fe200078e0a0d */
[----:B------:R-:W-:Y:S01]  /*2390*/  ISETP.GE.AND P6, PT, R54, RZ, PT ;  /* 0x000000ff3600720c */ /* 0x000fe20003fc6270 */
[----:B------:R-:W-:Y:S01]  /*23a0*/  IMAD.HI.U32 R46, R11, R61, RZ ;  /* 0x0000003d0b2e7227 */ /* 0x000fe200078e00ff */
[C---:B------:R-:W-:Y:S02]  /*23b0*/  LOP3.LUT R54, R12.reuse, 0x24, RZ, 0xfc, !PT ;  /* 0x000000240c367812 */ /* 0x040fe400078efcff */
[----:B------:R-:W-:Y:S01]  /*23c0*/  LOP3.LUT R56, R12, 0x28, RZ, 0xfc, !PT ;  /* 0x000000280c387812 */ /* 0x000fe200078efcff */
[----:B------:R-:W-:Y:S01]  /*23d0*/  IMAD.MOV R48, RZ, RZ, -R46 ;  /* 0x000000ffff307224 */ /* 0x000fe200078e0a2e */
[----:B------:R-:W-:Y:S01]  /*23e0*/  IABS R63, R54 ;  /* 0x00000036003f7213 */ /* 0x000fe20000000000 */
[----:B------:R-:W-:Y:S01]  /*23f0*/  @!P5 IMAD.IADD R57, R57, 0x1, -R8 ;  /* 0x000000013939d824 */ /* 0x000fe200078e0a08 */
[----:B------:R-:W-:Y:S01]  /*2400*/  IABS R65, R56 ;  /* 0x0000003800417213 */ /* 0x000fe20000000000 */
[----:B------:R-:W-:-:S02]  /*2410*/  IMAD R61, R8, R48, R61 ;  /* 0x00000030083d7224 */ /* 0x000fc400078e023d */
[----:B------:R-:W-:Y:S01]  /*2420*/  @!P4 IMAD.IADD R59, R59, 0x1, -R8 ;  /* 0x000000013b3bc824 */ /* 0x000fe200078e0a08 */
[----:B------:R-:W-:Y:S01]  /*2430*/  ISETP.GT.U32.AND P4, PT, R8, R57, PT ;  /* 0x000000390800720c */ /* 0x000fe20003f84070 */
[----:B------:R-:W-:-:S04]  /*2440*/  IMAD.HI.U32 R46, R11, R63, RZ ;  /* 0x0000003f0b2e7227 */ /* 0x000fc800078e00ff */
[----:B------:R-:W-:Y:S01]  /*2450*/  @!P6 IMAD.MOV R51, RZ, RZ, -R51 ;  /* 0x000000ffff33e224 */ /* 0x000fe200078e0a33 */
[----:B------:R-:W-:Y:S01]  /*2460*/  ISETP.GT.U32.AND P6, PT, R8, R61, PT ;  /* 0x0000003d0800720c */ /* 0x000fe20003fc4070 */
[----:B------:R-:W-:Y:S01]  /*2470*/  IMAD.HI.U32 R48, R11, R65, RZ ;  /* 0x000000410b307227 */ /* 0x000fe200078e00ff */
[----:B------:R-:W-:-:S03]  /*2480*/  ISETP.GE.AND P5, PT, R58, RZ, PT ;  /* 0x000000ff3a00720c */ /* 0x000fc60003fa6270 */
[----:B------:R-:W-:Y:S02]  /*2490*/  IMAD.MOV R50, RZ, RZ, -R46 ;  /* 0x000000ffff327224 */ /* 0x000fe400078e0a2e */
[----:B------:R-:W-:Y:S02]  /*24a0*/  IMAD.MOV R48, RZ, RZ, -R48 ;  /* 0x000000ffff307224 */ /* 0x000fe400078e0a30 */
[C---:B------:R-:W-:Y:S02]  /*24b0*/  IMAD R63, R8.reuse, R50, R63 ;  /* 0x00000032083f7224 */ /* 0x040fe400078e023f */
[C---:B------:R-:W-:Y:S02]  /*24c0*/  IMAD R65, R8.reuse, R48, R65 ;  /* 0x0000003008417224 */ /* 0x040fe400078e0241 */
[--C-:B------:R-:W-:Y:S01]  /*24d0*/  @!P4 IMAD.IADD R57, R57, 0x1, -R8.reuse ;  /* 0x000000013939c824 */ /* 0x100fe200078e0a08 */
[C---:B------:R-:W-:Y:S01]  /*24e0*/  ISETP.GT.U32.AND P4, PT, R8.reuse, R63, PT ;  /* 0x0000003f0800720c */ /* 0x040fe20003f84070 */
[----:B------:R-:W-:Y:S01]  /*24f0*/  @!P0 IMAD.MOV R49, RZ, RZ, -R49 ;  /* 0x000000ffff318224 */ /* 0x000fe200078e0a31 */
[C---:B------:R-:W-:Y:S01]  /*2500*/  ISETP.GT.U32.AND P0, PT, R8.reuse, R59, PT ;  /* 0x0000003b0800720c */ /* 0x040fe20003f04070 */
[----:B------:R-:W-:Y:S01]  /*2510*/  @!P6 IMAD.IADD R61, R61, 0x1, -R8 ;  /* 0x000000013d3de824 */ /* 0x000fe200078e0a08 */
[----:B------:R-:W-:Y:S01]  /*2520*/  ISETP.GT.U32.AND P6, PT, R8, R65, PT ;  /* 0x000000410800720c */ /* 0x000fe20003fc4070 */
[----:B------:R-:W-:Y:S01]  /*2530*/  @!P5 IMAD.MOV R55, RZ, RZ, -R55 ;  /* 0x000000ffff37d224 */ /* 0x000fe200078e0a37 */
[----:B------:R-:W-:-:S02]  /*2540*/  ISETP.GE.AND P5, PT, R60, RZ, PT ;  /* 0x000000ff3c00720c */ /* 0x000fc40003fa6270 */
[C---:B------:R-:W-:Y:S02]  /*2550*/  LOP3.LUT R64, R12.reuse, 0x2c, RZ, 0xfc, !PT ;  /* 0x0000002c0c407812 */ /* 0x040fe400078efcff */
[----:B------:R-:W-:Y:S02]  /*2560*/  LOP3.LUT R50, R12, 0x30, RZ, 0xfc, !PT ;  /* 0x000000300c327812 */ /* 0x000fe400078efcff */
[----:B------:R-:W-:Y:S01]  /*2570*/  IABS R173, R64 ;  /* 0x0000004000ad7213 */ /* 0x000fe20000000000 */
[--C-:B------:R-:W-:Y:S01]  /*2580*/  @!P4 IMAD.IADD R63, R63, 0x1, -R8.reuse ;  /* 0x000000013f3fc824 */ /* 0x100fe200078e0a08 */
[----:B------:R-:W-:Y:S01]  /*2590*/  IABS R175, R50 ;  /* 0x0000003200af7213 */ /* 0x000fe20000000000 */
[--C-:B------:R-:W-:Y:S01]  /*25a0*/  @!P0 IMAD.IADD R59, R59, 0x1, -R8.reuse ;  /* 0x000000013b3b8824 */ /* 0x100fe200078e0a08 */
[----:B------:R-:W-:Y:S01]  /*25b0*/  ISETP.GE.AND P0, PT, R62, RZ, PT ;  /* 0x000000ff3e00720c */ /* 0x000fe20003f06270 */
[----:B------:R-:W-:Y:S01]  /*25c0*/  @!P6 IMAD.IADD R65, R65, 0x1, -R8 ;  /* 0x000000014141e824 */ /* 0x000fe200078e0a08 */
[C---:B------:R-:W-:Y:S01]  /*25d0*/  LOP3.LUT R58, R12.reuse, 0x34, RZ, 0xfc, !PT ;  /* 0x000000340c3a7812 */ /* 0x040fe200078efcff */
[----:B------:R-:W-:Y:S01]  /*25e0*/  IMAD.HI.U32 R46, R11, R173, RZ ;  /* 0x000000ad0b2e7227 */ /* 0x000fe200078e00ff */
[----:B------:R-:W-:-:S02]  /*25f0*/  LOP3.LUT R60, R12, 0x38, RZ, 0xfc, !PT ;  /* 0x000000380c3c7812 */ /* 0x000fc400078efcff */
[----:B------:R-:W-:Y:S01]  /*2600*/  LOP3.LUT R48, R12, 0x3c, RZ, 0xfc, !PT ;  /* 0x0000003c0c307812 */ /* 0x000fe200078efcff */
[----:B------:R-:W-:Y:S01]  /*2610*/  IMAD.HI.U32 R12, R11, R175, RZ ;  /* 0x000000af0b0c7227 */ /* 0x000fe200078e00ff */
[----:B------:R-:W-:-:S03]  /*2620*/  ISETP.GT.U32.AND P6, PT, R8, R63, PT ;  /* 0x0000003f0800720c */ /* 0x000fc60003fc4070 */
[----:B------:R-:W-:Y:S01]  /*2630*/  @!P5 IMAD.MOV R57, RZ, RZ, -R57 ;  /* 0x000000ffff39d224 */ /* 0x000fe200078e0a39 */
[C---:B------:R-:W-:Y:S01]  /*2640*/  ISETP.GT.U32.AND P5, PT, R8.reuse, R65, PT ;  /* 0x000000410800720c */ /* 0x040fe20003fa4070 */
[----:B------:R-:W-:Y:S02]  /*2650*/  IMAD.MOV R46, RZ, RZ, -R46 ;  /* 0x000000ffff2e7224 */ /* 0x000fe400078e0a2e */
[----:B------:R-:W-:Y:S01]  /*2660*/  IMAD.MOV R12, RZ, RZ, -R12 ;  /* 0x000000ffff0c7224 */ /* 0x000fe200078e0a0c */
[C---:B------:R-:W-:Y:S01]  /*2670*/  ISETP.GT.U32.AND P4, PT, R8.reuse, R61, PT ;  /* 0x0000003d0800720c */ /* 0x040fe20003f84070 */
[C---:B------:R-:W-:Y:S02]  /*2680*/  IMAD R173, R8.reuse, R46, R173 ;  /* 0x0000002e08ad7224 */ /* 0x040fe400078e02ad */
[C---:B------:R-:W-:Y:S02]  /*2690*/  IMAD R175, R8.reuse, R12, R175 ;  /* 0x0000000c08af7224 */ /* 0x040fe400078e02af */
[----:B------:R-:W-:Y:S01]  /*26a0*/  @!P0 IMAD.MOV R59, RZ, RZ, -R59 ;  /* 0x000000ffff3b8224 */ /* 0x000fe200078e0a3b */
[C---:B------:R-:W-:Y:S01]  /*26b0*/  ISETP.GT.U32.AND P0, PT, R8.reuse, R173, PT ;  /* 0x000000ad0800720c */ /* 0x040fe20003f04070 */
[--C-:B------:R-:W-:Y:S01]  /*26c0*/  @!P6 IMAD.IADD R63, R63, 0x1, -R8.reuse ;  /* 0x000000013f3fe824 */ /* 0x100fe200078e0a08 */
[----:B------:R-:W-:Y:S01]  /*26d0*/  ISETP.GT.U32.AND P6, PT, R8, R175, PT ;  /* 0x000000af0800720c */ /* 0x000fe20003fc4070 */
[----:B------:R-:W-:Y:S01]  /*26e0*/  @!P5 IMAD.IADD R65, R65, 0x1, -R8 ;  /* 0x000000014141d824 */ /* 0x000fe200078e0a08 */
[----:B------:R-:W-:-:S02]  /*26f0*/  ISETP.GE.AND P5, PT, R54, RZ, PT ;  /* 0x000000ff3600720c */ /* 0x000fc40003fa6270 */
[----:B------:R-:W-:Y:S01]  /*2700*/  IABS R179, R58 ;  /* 0x0000003a00b37213 */ /* 0x000fe20000000000 */
[----:B------:R-:W-:Y:S01]  /*2710*/  @!P4 IMAD.IADD R61, R61, 0x1, -R8 ;  /* 0x000000013d3dc824 */ /* 0x000fe200078e0a08 */
[----:B------:R-:W-:Y:S02]  /*2720*/  IABS R181, R60 ;  /* 0x0000003c00b57213 */ /* 0x000fe40000000000 */
[----:B------:R-:W-:Y:S01]  /*2730*/  ISETP.GE.AND P4, PT, R52, RZ, PT ;  /* 0x000000ff3400720c */ /* 0x000fe20003f86270 */
[----:B------:R-:W-:-:S04]  /*2740*/  IMAD.HI.U32 R12, R11, R179, RZ ;  /* 0x000000b30b0c7227 */ /* 0x000fc800078e00ff */
[--C-:B------:R-:W-:Y:S01]  /*2750*/  @!P0 IMAD.IADD R173, R173, 0x1, -R8.reuse ;  /* 0x00000001adad8824 */ /* 0x100fe200078e0a08 */
[----:B------:R-:W-:Y:S01]  /*2760*/  ISETP.GE.AND P0, PT, R56, RZ, PT ;  /* 0x000000ff3800720c */ /* 0x000fe20003f06270 */
[----:B------:R-:W-:Y:S02]  /*2770*/  @!P6 IMAD.IADD R175, R175, 0x1, -R8 ;  /* 0x00000001afafe824 */ /* 0x000fe400078e0a08 */
[----:B------:R-:W-:Y:S01]  /*2780*/  IMAD.HI.U32 R46, R11, R181, RZ ;  /* 0x000000b50b2e7227 */ /* 0x000fe200078e00ff */
[----:B------:R-:W-:-:S03]  /*2790*/  IABS R183, R48 ;  /* 0x0000003000b77213 */ /* 0x000fc60000000000 */
[----:B------:R-:W-:Y:S01]  /*27a0*/  @!P5 IMAD.MOV R63, RZ, RZ, -R63 ;  /* 0x000000ffff3fd224 */ /* 0x000fe200078e0a3f */
[C---:B------:R-:W-:Y:S01]  /*27b0*/  ISETP.GT.U32.AND P5, PT, R8.reuse, R175, PT ;  /* 0x000000af0800720c */ /* 0x040fe20003fa4070 */
[----:B------:R-:W-:Y:S02]  /*27c0*/  IMAD.MOV R12, RZ, RZ, -R12 ;  /* 0x000000ffff0c7224 */ /* 0x000fe400078e0a0c */
[----:B------:R-:W-:Y:S02]  /*27d0*/  IMAD.MOV R46, RZ, RZ, -R46 ;  /* 0x000000ffff2e7224 */ /* 0x000fe400078e0a2e */
[C---:B------:R-:W-:Y:S02]  /*27e0*/  IMAD R179, R8.reuse, R12, R179 ;  /* 0x0000000c08b37224 */ /* 0x040fe400078e02b3 */
[C---:B------:R-:W-:Y:S02]  /*27f0*/  IMAD R181, R8.reuse, R46, R181 ;  /* 0x0000002e08b57224 */ /* 0x040fe400078e02b5 */
[----:B------:R-:W-:Y:S01]  /*2800*/  @!P4 IMAD.MOV R61, RZ, RZ, -R61 ;  /* 0x000000ffff3dc224 */ /* 0x000fe200078e0a3d */
[C---:B------:R-:W-:Y:S01]  /*2810*/  ISETP.GT.U32.AND P4, PT, R8.reuse, R173, PT ;  /* 0x000000ad0800720c */ /* 0x040fe20003f84070 */
[----:B------:R-:W-:Y:S01]  /*2820*/  IMAD.HI.U32 R11, R11, R183, RZ ;  /* 0x000000b70b0b7227 */ /* 0x000fe200078e00ff */
[----:B------:R-:W-:-:S03]  /*2830*/  ISETP.GT.U32.AND P6, PT, R8, R179, PT ;  /* 0x000000b30800720c */ /* 0x000fc60003fc4070 */
[----:B------:R-:W-:Y:S01]  /*2840*/  @!P0 IMAD.MOV R65, RZ, RZ, -R65 ;  /* 0x000000ffff418224 */ /* 0x000fe200078e0a41 */
[----:B------:R-:W-:Y:S01]  /*2850*/  ISETP.GT.U32.AND P0, PT, R8, R181, PT ;  /* 0x000000b50800720c */ /* 0x000fe20003f04070 */
[----:B------:R-:W-:Y:S02]  /*2860*/  IMAD.MOV R11, RZ, RZ, -R11 ;  /* 0x000000ffff0b7224 */ /* 0x000fe400078e0a0b */
[--C-:B------:R-:W-:Y:S01]  /*2870*/  @!P5 IMAD.IADD R175, R175, 0x1, -R8.reuse ;  /* 0x00000001afafd824 */ /* 0x100fe200078e0a08 */
[----:B------:R-:W-:Y:S01]  /*2880*/  ISETP.GE.AND P5, PT, R64, RZ, PT ;  /* 0x000000ff4000720c */ /* 0x000fe20003fa6270 */
[----:B------:R-:W-:Y:S02]  /*2890*/  IMAD R183, R8, R11, R183 ;  /* 0x0000000b08b77224 */ /* 0x000fe400078e02b7 */
[----:B------:R-:W-:-:S03]  /*28a0*/  @!P4 IMAD.IADD R173, R173, 0x1, -R8 ;  /* 0x00000001adadc824 */ /* 0x000fc600078e0a08 */
[----:B------:R-:W-:Y:S01]  /*28b0*/  ISETP.GT.U32.AND P4, PT, R8, R183, PT ;  /* 0x000000b70800720c */ /* 0x000fe20003f84070 */
[--C-:B------:R-:W-:Y:S02]  /*28c0*/  @!P6 IMAD.IADD R179, R179, 0x1, -R8.reuse ;  /* 0x00000001b3b3e824 */ /* 0x100fe400078e0a08 */
[----:B------:R-:W-:Y:S02]  /*28d0*/  @!P0 IMAD.IADD R181, R181, 0x1, -R8 ;  /* 0x00000001b5b58824 */ /* 0x000fe400078e0a08 */
[----:B------:R-:W-:Y:S01]  /*28e0*/  IMAD.MOV.U32 R11, RZ, RZ, R173 ;  /* 0x000000ffff0b7224 */ /* 0x000fe200078e00ad */
[----:B------:R-:W-:Y:S02]  /*28f0*/  ISETP.GE.AND P6, PT, R50, RZ, PT ;  /* 0x000000ff3200720c */ /* 0x000fe40003fc6270 */
[C---:B------:R-:W-:Y:S01]  /*2900*/  ISETP.GT.U32.AND P0, PT, R8.reuse, R179, PT ;  /* 0x000000b30800720c */ /* 0x040fe20003f04070 */
[----:B------:R-:W-:Y:S01]  /*2910*/  @!P5 IMAD.MOV R11, RZ, RZ, -R11 ;  /* 0x000000ffff0bd224 */ /* 0x000fe200078e0a0b */
[----:B------:R-:W-:-:S03]  /*2920*/  ISETP.GT.U32.AND P5, PT, R8, R181, PT ;  /* 0x000000b50800720c */ /* 0x000fc60003fa4070 */
[----:B------:R-:W-:Y:S02]  /*2930*/  @!P4 IMAD.IADD R183, R183, 0x1, -R8 ;  /* 0x00000001b7b7c824 */ /* 0x000fe400078e0a08 */
[----:B------:R-:W-:-:S03]  /*2940*/  IMAD.MOV.U32 R177, RZ, RZ, R175 ;  /* 0x000000ffffb17224 */ /* 0x000fc600078e00af */
[----:B------:R-:W-:Y:S01]  /*2950*/  ISETP.GT.U32.AND P4, PT, R8, R183, PT ;  /* 0x000000b70800720c */ /* 0x000fe20003f84070 */
[----:B------:R-:W-:Y:S01]  /*2960*/  @!P6 IMAD.MOV R177, RZ, RZ, -R177 ;  /* 0x000000ffffb1e224 */ /* 0x000fe200078e0ab1 */
[----:B------:R-:W-:Y:S01]  /*2970*/  ISETP.GE.AND P6, PT, R58, RZ, PT ;  /* 0x000000ff3a00720c */ /* 0x000fe20003fc6270 */
[--C-:B------:R-:W-:Y:S01]  /*2980*/  @!P0 IMAD.IADD R179, R179, 0x1, -R8.reuse ;  /* 0x00000001b3b38824 */ /* 0x100fe200078e0a08 */
[----:B------:R-:W-:Y:S01]  /*2990*/  ISETP.GE.AND P0, PT, R60, RZ, PT ;  /* 0x000000ff3c00720c */ /* 0x000fe20003f06270 */
[----:B------:R-:W-:Y:S01]  /*29a0*/  @!P5 IMAD.IADD R181, R181, 0x1, -R8 ;  /* 0x00000001b5b5d824 */ /* 0x000fe200078e0a08 */
[----:B------:R-:W-:Y:S01]  /*29b0*/  ISETP.GE.AND P5, PT, R48, RZ, PT ;  /* 0x000000ff3000720c */ /* 0x000fe20003fa6270 */
[----:B------:R-:W-:Y:S01]  /*29c0*/  IMAD R173, R4, 0x1c, RZ ;  /* 0x0000001c04ad7824 */ /* 0x000fe200078e02ff */
[----:B------:R-:W-:-:S05]  /*29d0*/  SHF.R.U32.HI R12, RZ, 0x3, R10 ;  /* 0x00000003ff0c7819 */ /* 0x000fca000001160a */
[----:B------:R-:W-:Y:S01]  /*29e0*/  @!P4 IMAD.IADD R183, R183, 0x1, -R8 ;  /* 0x00000001b7b7c824 */ /* 0x000fe200078e0a08 */
[----:B------:R-:W-:Y:S01]  /*29f0*/  LOP3.LUT R8, RZ, R53, RZ, 0x33, !PT ;  /* 0x00000035ff087212 */ /* 0x000fe200078e33ff */
[----:B------:R-:W-:Y:S01]  /*2a00*/  @!P6 IMAD.MOV R179, RZ, RZ, -R179 ;  /* 0x000000ffffb3e224 */ /* 0x000fe200078e0ab3 */
[----:B------:R-:W-:Y:S01]  /*2a10*/  ISETP.NE.AND P6, PT, R53, RZ, PT ;  /* 0x000000ff3500720c */ /* 0x000fe20003fc5270 */
[----:B------:R-:W-:Y:S01]  /*2a20*/  @!P0 IMAD.MOV R181, RZ, RZ, -R181 ;  /* 0x000000ffffb58224 */ /* 0x000fe200078e0ab5 */
[----:B------:R-:W-:Y:S01]  /*2a30*/  LOP3.LUT R72, R72, 0x1f, RZ, 0xc0, !PT ;  /* 0x0000001f48487812 */ /* 0x000fe200078ec0ff */
[----:B------:R-:W-:Y:S01]  /*2a40*/  @!P5 IMAD.MOV R183, RZ, RZ, -R183 ;  /* 0x000000ffffb7d224 */ /* 0x000fe200078e0ab7 */
[----:B------:R-:W-:Y:S02]  /*2a50*/  LOP3.LUT P4, RZ, R12, 0x1, RZ, 0xc0, !PT ;  /* 0x000000010cff7812 */ /* 0x000fe4000788c0ff */
[----:B------:R-:W-:Y:S01]  /*2a60*/  SEL R189, R8, R11, !P6 ;  /* 0x0000000b08bd7207 */ /* 0x000fe20007000000 */
[----:B------:R-:W-:Y:S01]  /*2a70*/  VIADD R70, R9, 0x1f ;  /* 0x0000001f09467836 */ /* 0x000fe20000000000 */
[----:B------:R-:W-:-:S02]  /*2a80*/  SHF.R.S32.HI R175, RZ, 0x1f, R173 ;  /* 0x0000001fffaf7819 */ /* 0x000fc400000114ad */
[C---:B------:R-:W-:Y:S02]  /*2a90*/  SEL R47, R8.reuse, R47, !P6 ;  /* 0x0000002f082f7207 */ /* 0x040fe40007000000 */
[C---:B------:R-:W-:Y:S02]  /*2aa0*/  SEL R45, R8.reuse, R45, !P6 ;  /* 0x0000002d082d7207 */ /* 0x040fe40007000000 */
[C---:B------:R-:W-:Y:S02]  /*2ab0*/  SEL R185, R8.reuse, R13, !P6 ;  /* 0x0000000d08b97207 */ /* 0x040fe40007000000 */
[C---:B------:R-:W-:Y:S02]  /*2ac0*/  SEL R187, R8.reuse, R49, !P6 ;  /* 0x0000003108bb7207 */ /* 0x040fe40007000000 */
[C---:B------:R-:W-:Y:S02]  /*2ad0*/  SEL R203, R8.reuse, R51, !P6 ;  /* 0x0000003308cb7207 */ /* 0x040fe40007000000 */
[----:B------:R-:W-:-:S02]  /*2ae0*/  SEL R195, R8, R55, !P6 ;  /* 0x0000003708c37207 */ /* 0x000fc40007000000 */
        /* <DEDUP_REMOVED lines=8> */
[----:B------:R-:W-:Y:S02]  /*2b70*/  IADD3 R12, P5, PT, R173, R6, RZ ;  /* 0x00000006ad0c7210 */ /* 0x000fe40007fbe0ff */
[----:B------:R-:W-:Y:S01]  /*2b80*/  SEL R11, R8, R183, !P6 ;  /* 0x000000b7080b7207 */ /* 0x000fe20007000000 */
[----:B------:R-:W-:Y:S01]  /*2b90*/  IMAD R8, R72, R5, RZ ;  /* 0x0000000548087224 */ /* 0x000fe200078e02ff */
[----:B------:R-:W-:Y:S01]  /*2ba0*/  ISETP.GT.AND P0, PT, R70, 0x1f, PT ;  /* 0x0000001f4600780c */ /* 0x000fe20003f04270 */
[----:B------:R-:W-:Y:S02]  /*2bb0*/  IMAD.X R13, R175, 0x1, R7, P5 ;  /* 0x00000001af0d7824 */ /* 0x000fe400028e0607 */
[----:B------:R-:W-:Y:S01]  /*2bc0*/  IMAD R177, R4, 0x1d, RZ ;  /* 0x0000001d04b17824 */ /* 0x000fe200078e02ff */
[----:B------:R-:W-:-:S02]  /*2bd0*/  IADD3 R102, P5, PT, R8, UR22, RZ ;  /* 0x0000001608667c10 */ /* 0x000fc4000ffbe0ff */
[----:B------:R-:W-:Y:S01]  /*2be0*/  PRMT R46, RZ, 0x7610, R46 ;  /* 0x00007610ff2e7816 */ /* 0x000fe2000000002e */
[----:B------:R-:W-:Y:S01]  /*2bf0*/  IMAD R181, R47, UR5, RZ ;  /* 0x000000052fb57c24 */ /* 0x000fe2000f8e02ff */
[----:B------:R-:W-:Y:S02]  /*2c00*/  ISETP.LT.AND P0, PT, R72, R9, P0 ;  /* 0x000000094800720c */ /* 0x000fe40000701270 */
[----:B------:R-:W-:Y:S01]  /*2c10*/  LEA.HI.X.SX32 R48, R8, UR23, 0x1, P5 ;  /* 0x0000001708307c11 */ /* 0x000fe2000a8f0eff */
[----:B------:R-:W-:Y:S01]  /*2c20*/  IMAD R183, R45, UR5, RZ ;  /* 0x000000052db77c24 */ /* 0x000fe2000f8e02ff */
[----:B------:R-:W-:Y:S01]  /*2c30*/  SHF.R.U32.HI R9, RZ, 0x2, R10 ;  /* 0x00000002ff097819 */ /* 0x000fe2000001160a */
[----:B------:R-:W2:Y:S01]  /*2c40*/  @P4 LDG.E.U8 R46, desc[UR18][R12.64] ;  /* 0x000000120c2e4981 */ /* 0x000ea2000c1e1100 */
[----:B------:R-:W-:Y:S02]  /*2c50*/  SHF.R.S32.HI R179, RZ, 0x1f, R177 ;  /* 0x0000001fffb37819 */ /* 0x000fe400000114b1 */
[----:B------:R-:W-:Y:S01]  /*2c60*/  IADD3 R8, P5, PT, R177, R6, RZ ;  /* 0x00000006b1087210 */ /* 0x000fe20007fbe0ff */
[----:B------:R-:W-:Y:S01]  /*2c70*/  IMAD R185, R185, UR5, RZ ;  /* 0x00000005b9b97c24 */ /* 0x000fe2000f8e02ff */
[----:B------:R-:W-:Y:S01]  /*2c80*/  LOP3.LUT P4, RZ, R9, 0x1, RZ, 0xc0, !PT ;  /* 0x0000000109ff7812 */ /* 0x000fe2000788c0ff */
[----:B------:R-:W-:Y:S01]  /*2c90*/  IMAD R187, R187, UR5, RZ ;  /* 0x00000005bbbb7c24 */ /* 0x000fe2000f8e02ff */
[-C--:B------:R-:W-:Y:S01]  /*2ca0*/  IADD3 R74, P6, PT, R181, R102.reuse, RZ ;  /* 0x00000066b54a7210 */ /* 0x080fe20007fde0ff */
[----:B------:R-:W-:Y:S01]  /*2cb0*/  IMAD.X R9, R179, 0x1, R7, P5 ;  /* 0x00000001b3097824 */ /* 0x000fe200028e0607 */
[----:B------:R-:W-:Y:S01]  /*2cc0*/  IADD3 R76, P5, PT, R183, R102, RZ ;  /* 0x00000066b74c7210 */ /* 0x000fe20007fbe0ff */
[----:B------:R-:W-:Y:S01]  /*2cd0*/  IMAD R203, R203, UR5, RZ ;  /* 0x00000005cbcb7c24 */ /* 0x000fe2000f8e02ff */
[----:B------:R-:W-:Y:S01]  /*2ce0*/  LEA.HI.X.SX32 R181, R181, R48, 0x1, P6 ;  /* 0x00000030b5b57211 */ /* 0x000fe200030f0eff */
[----:B------:R-:W-:Y:S01]  /*2cf0*/  IMAD R195, R195, UR5, RZ ;  /* 0x00000005c3c37c24 */ /* 0x000fe2000f8e02ff */
[----:B------:R-:W-:-:S02]  /*2d00*/  IADD3 R78, P6, PT, R185, R102, RZ ;  /* 0x00000066b94e7210 */ /* 0x000fc40007fde0ff */
[----:B------:R-:W-:Y:S02]  /*2d10*/  LEA.HI.X.SX32 R183, R183, R48, 0x1, P5 ;  /* 0x00000030b7b77211 */ /* 0x000fe400028f0eff */
[----:B------:R-:W-:Y:S01]  /*2d20*/  IADD3 R80, P5, PT, R187, R102, RZ ;  /* 0x00000066bb507210 */ /* 0x000fe20007fbe0ff */
[----:B------:R-:W-:Y:S01]  /*2d30*/  IMAD R201, R201, UR5, RZ ;  /* 0x00000005c9c97c24 */ /* 0x000fe2000f8e02ff */
[----:B------:R-:W-:Y:S01]  /*2d40*/  LEA.HI.X.SX32 R185, R185, R48, 0x1, P6 ;  /* 0x00000030b9b97211 */ /* 0x000fe200030f0eff */
[----:B------:R-:W-:Y:S01]  /*2d50*/  IMAD R193, R193, UR5, RZ ;  /* 0x00000005c1c17c24 */ /* 0x000fe2000f8e02ff */
[----:B------:R-:W-:Y:S02]  /*2d60*/  IADD3 R202, P6, PT, R203, R102, RZ ;  /* 0x00000066cbca7210 */ /* 0x000fe40007fde0ff */
[----:B------:R-:W-:Y:S02]  /*2d70*/  LEA.HI.X.SX32 R187, R187, R48, 0x1, P5 ;  /* 0x00000030bbbb7211 */ /* 0x000fe400028f0eff */
        /* <DEDUP_REMOVED lines=24> */
[----:B------:R-:W-:-:S02]  /*2f00*/  IADD3 R96, P5, PT, R207, R102, RZ ;  /* 0x00000066cf607210 */ /* 0x000fc40007fbe0ff */
[----:B------:R-:W-:Y:S02]  /*2f10*/  LEA.HI.X.SX32 R211, R211, R48, 0x1, P6 ;  /* 0x00000030d3d37211 */ /* 0x000fe400030f0eff */
[----:B------:R-:W-:Y:S02]  /*2f20*/  IADD3 R100, P6, PT, R209, R102, RZ ;  /* 0x00000066d1647210 */ /* 0x000fe40007fde0ff */
[----:B------:R-:W-:Y:S02]  /*2f30*/  LEA.HI.X.SX32 R207, R207, R48, 0x1, P5 ;  /* 0x00000030cfcf7211 */ /* 0x000fe400028f0eff */
[----:B------:R-:W-:Y:S02]  /*2f40*/  SHF.R.U32.HI R10, RZ, 0x1, R10 ;  /* 0x00000001ff0a7819 */ /* 0x000fe4000001160a */
[----:B------:R-:W-:Y:S02]  /*2f50*/  IADD3 R102, P5, PT, R11, R102, RZ ;  /* 0x000000660b667210 */ /* 0x000fe40007fbe0ff */
[----:B------:R-:W-:-:S02]  /*2f60*/  LEA.HI.X.SX32 R209, R209, R48, 0x1, P6 ;  /* 0x00000030d1d17211 */ /* 0x000fc400030f0eff */
[----:B------:R-:W-:Y:S02]  /*2f70*/  PRMT R45, RZ, 0x7610, R45 ;  /* 0x00007610ff2d7816 */ /* 0x000fe4000000002d */
[----:B------:R-:W-:Y:S01]  /*2f80*/  LOP3.LUT P6, RZ, R10, 0x1, RZ, 0xc0, !PT ;  /* 0x000000010aff7812 */ /* 0x000fe200078cc0ff */
[----:B------:R-:W-:Y:S01]  /*2f90*/  @P0 IMAD.MOV.U32 R10, RZ, RZ, R74 ;  /* 0x000000ffff0a0224 */ /* 0x000fe200078e004a */
[----:B------:R-:W-:Y:S01]  /*2fa0*/  LEA.HI.X.SX32 R205, R11, R48, 0x1, P5 ;  /* 0x000000300bcd7211 */ /* 0x000fe200028f0eff */
[----:B------:R-:W-:Y:S01]  /*2fb0*/  @P0 IMAD.MOV.U32 R11, RZ, RZ, R181 ;  /* 0x000000ffff0b0224 */ /* 0x000fe200078e00b5 */
[----:B------:R-:W-:-:S04]  /*2fc0*/  PRMT R47, RZ, 0x7610, R47 ;  /* 0x00007610ff2f7816 */ /* 0x000fc8000000002f */
[----:B------:R0:W5:Y:S01]  /*2fd0*/  @P0 LDG.E.U8 R45, desc[UR18][R10.64] ;  /* 0x000000120a2d0981 */ /* 0x000162000c1e1100 */
[----:B------:R-:W-:Y:S01]  /*2fe0*/  PRMT R49, RZ, 0x7610, R49 ;  /* 0x00007610ff317816 */ /* 0x000fe20000000031 */
[----:B0-----:R-:W-:Y:S02]  /*2ff0*/  @P0 IMAD.MOV.U32 R10, RZ, RZ, R78 ;  /* 0x000000ffff0a0224 */ /* 0x001fe400078e004e */
[----:B------:R-:W-:-:S05]  /*3000*/  @P0 IMAD.MOV.U32 R11, RZ, RZ, R185 ;  /* 0x000000ffff0b0224 */ /* 0x000fca00078e00b9 */
        /* <DEDUP_REMOVED lines=9> */
[----:B------:R-:W-:Y:S02]  /*30a0*/  PRMT R55, RZ, 0x7610, R55 ;  /* 0x00007610ff377816 */ /* 0x000fe40000000037 */
[----:B------:R-:W-:Y:S01]  /*30b0*/  PRMT R48, RZ, 0x7610, R48 ;  /* 0x00007610ff307816 */ /* 0x000fe20000000030 */
[----:B------:R-:W-:Y:S01]  /*30c0*/  IMAD R213, R4, 0x1e, RZ ;  /* 0x0000001e04d57824 */ /* 0x000fe200078e02ff */
[----:B------:R-:W-:Y:S01]  /*30d0*/  PRMT R57, RZ, 0x7610, R57 ;  /* 0x00007610ff397816 */ /* 0x000fe20000000039 */
[----:B------:R-:W-:Y:S02]  /*30e0*/  @P0 IMAD.MOV.U32 R12, RZ, RZ, R94 ;  /* 0x000000ffff0c0224 */ /* 0x000fe400078e005e */
[----:B------:R-:W-:Y:S01]  /*30f0*/  @P0 IMAD.MOV.U32 R13, RZ, RZ, R211 ;  /* 0x000000ffff0d0224 */ /* 0x000fe200078e00d3 */
[----:B------:R-:W5:Y:S01]  /*3100*/  @P4 LDG.E.U8 R48, desc[UR18][R8.64] ;  /* 0x0000001208304981 */ /* 0x000f62000c1e1100 */
[----:B0-----:R-:W-:-:S02]  /*3110*/  @P0 IMAD.MOV.U32 R10, RZ, RZ, R90 ;  /* 0x000000ffff0a0224 */ /* 0x001fc400078e005a */
[----:B------:R-:W-:Y:S01]  /*3120*/  @P0 IMAD.MOV.U32 R11, RZ, RZ, R199 ;  /* 0x000000ffff0b0224 */ /* 0x000fe200078e00c7 */
[----:B------:R-:W-:Y:S01]  /*3130*/  SHF.R.S32.HI R217, RZ, 0x1f, R213 ;  /* 0x0000001fffd97819 */ /* 0x000fe200000114d5 */
[----:B------:R-:W-:Y:S01]  /*3140*/  IMAD R215, R4, 0x1f, RZ ;  /* 0x0000001f04d77824 */ /* 0x000fe200078e02ff */
[----:B------:R-:W-:Y:S01]  /*3150*/  PRMT R59, RZ, 0x7610, R59 ;  /* 0x00007610ff3b7816 */ /* 0x000fe2000000003b */
[----:B------:R-:W5:Y:S04]  /*3160*/  @P0 LDG.E.U8 R57, desc[UR18][R12.64] ;  /* 0x000000120c390981 */ /* 0x000f68000c1e1100 */
[----:B------:R0:W5:Y:S02]  /*3170*/  @P0 LDG.E.U8 R53, desc[UR18][R10.64] ;  /* 0x000000120a350981 */ /* 0x000164000c1e1100 */
[----:B0-----:R-:W-:-:S02]  /*3180*/  @P0 IMAD.MOV.U32 R10, RZ, RZ, R92 ;  /* 0x000000ffff0a0224 */ /* 0x001fc400078e005c */
[----:B------:R-:W-:-:S05]  /*3190*/  @P0 IMAD.MOV.U32 R11, RZ, RZ, R197 ;  /* 0x000000ffff0b0224 */ /* 0x000fca00078e00c5 */
[----:B------:R0:W5:Y:S01]  /*31a0*/  @P0 LDG.E.U8 R55, desc[UR18][R10.64] ;  /* 0x000000120a370981 */ /* 0x000162000c1e1100 */
[----:B------:R-:W-:Y:S02]  /*31b0*/  @P0 IMAD.MOV.U32 R12, RZ, RZ, R100 ;  /* 0x000000ffff0c0224 */ /* 0x000fe400078e0064 */
[----:B------:R-:W-:Y:S01]  /*31c0*/  @P0 IMAD.MOV.U32 R13, RZ, RZ, R209 ;  /* 0x000000ffff0d0224 */ /* 0x000fe200078e00d1 */
[----:B------:R-:W-:-:S04]  /*31d0*/  SHF.R.S32.HI R219, RZ, 0x1f, R215 ;  /* 0x0000001fffdb7819 */ /* 0x000fc800000114d7 */
[----:B------:R1:W5:Y:S01]  /*31e0*/  @P0 LDG.E.U8 R59, desc[UR18][R12.64] ;  /* 0x000000120c3b0981 */ /* 0x000362000c1e1100 */
[----:B0-----:R-:W-:-:S05]  /*31f0*/  IADD3 R10, P4, PT, R213, R6, RZ ;  /* 0x00000006d50a7210 */ /* 0x001fca0007f9e0ff */
[----:B------:R-:W-:Y:S01]  /*3200*/  IMAD.X R11, R217, 0x1, R7, P4 ;  /* 0x00000001d90b7824 */ /* 0x000fe200020e0607 */
[----:B------:R-:W-:Y:S02]  /*3210*/  IADD3 R6, P4, PT, R215, R6, RZ ;  /* 0x00000006d7067210 */ /* 0x000fe40007f9e0ff */
[----:B-1----:R-:W-:-:S03]  /*3220*/  PRMT R12, RZ, 0x7610, R12 ;  /* 0x00007610ff0c7816 */ /* 0x002fc6000000000c */
[----:B------:R-:W-:Y:S01]  /*3230*/  IMAD.X R7, R219, 0x1, R7, P4 ;  /* 0x00000001db077824 */ /* 0x000fe200020e0607 */
[----:B------:R-:W-:-:S04]  /*3240*/  PRMT R54, RZ, 0x7610, R54 ;  /* 0x00007610ff367816 */ /* 0x000fc80000000036 */
[----:B------:R0:W5:Y:S01]  /*3250*/  @!P2 LDG.E.U8 R12, desc[UR18][R6.64] ;  /* 0x00000012060ca981 */ /* 0x000162000c1e1100 */
[----:B------:R-:W-:Y:S01]  /*3260*/  PRMT R50, RZ, 0x7610, R50 ;  /* 0x00007610ff327816 */ /* 0x000fe20000000032 */
[----:B------:R-:W-:Y:S01]  /*3270*/  @P0 IMAD.MOV.U32 R8, RZ, RZ, R76 ;  /* 0x000000ffff080224 */ /* 0x000fe200078e004c */
[----:B------:R-:W-:Y:S01]  /*3280*/  PRMT R56, RZ, 0x7610, R56 ;  /* 0x00007610ff387816 */ /* 0x000fe20000000038 */
[----:B------:R-:W-:Y:S01]  /*3290*/  @P0 IMAD.MOV.U32 R9, RZ, RZ, R183 ;  /* 0x000000ffff090224 */ /* 0x000fe200078e00b7 */
[----:B------:R-:W-:Y:S02]  /*32a0*/  PRMT R52, RZ, 0x7610, R52 ;  /* 0x00007610ff347816 */ /* 0x000fe40000000034 */
[----:B------:R-:W-:Y:S02]  /*32b0*/  PRMT R58, RZ, 0x7610, R58 ;  /* 0x00007610ff3a7816 */ /* 0x000fe4000000003a */
[----:B------:R1:W5:Y:S01]  /*32c0*/  @P0 LDG.E.U8 R50, desc[UR18][R8.64] ;  /* 0x0000001208320981 */ /* 0x000362000c1e1100 */
[----:B0-----:R-:W-:-:S02]  /*32d0*/  @P0 IMAD.MOV.U32 R6, RZ, RZ, R84 ;  /* 0x000000ffff060224 */ /* 0x001fc400078e0054 */
[----:B------:R-:W-:-:S05]  /*32e0*/  @P0 IMAD.MOV.U32 R7, RZ, RZ, R195 ;  /* 0x000000ffff070224 */ /* 0x000fca00078e00c3 */
[----:B------:R0:W5:Y:S01]  /*32f0*/  @P0 LDG.E.U8 R54, desc[UR18][R6.64] ;  /* 0x0000001206360981 */ /* 0x000162000c1e1100 */
[----:B-1----:R-:W-:Y:S02]  /*3300*/  @P0 IMAD.MOV.U32 R8, RZ, RZ, R80 ;  /* 0x000000ffff080224 */ /* 0x002fe400078e0050 */
[----:B------:R-:W-:Y:S01]  /*3310*/  @P0 IMAD.MOV.U32 R9, RZ, RZ, R187 ;  /* 0x000000ffff090224 */ /* 0x000fe200078e00bb */
[----:B------:R-:W-:-:S04]  /*3320*/  PRMT R13, RZ, 0x7610, R13 ;  /* 0x00007610ff0d7816 */ /* 0x000fc8000000000d */
[----:B------:R1:W5:Y:S01]  /*3330*/  @P0 LDG.E.U8 R52, desc[UR18][R8.64] ;  /* 0x0000001208340981 */ /* 0x000362000c1e1100 */
[----:B0-----:R-:W-:Y:S02]  /*3340*/  @P0 IMAD.MOV.U32 R6, RZ, RZ, R88 ;  /* 0x000000ffff060224 */ /* 0x001fe400078e0058 */
[----:B------:R-:W-:Y:S01]  /*3350*/  @P0 IMAD.MOV.U32 R7, RZ, RZ, R193 ;  /* 0x000000ffff070224 */ /* 0x000fe200078e00c1 */
[----:B------:R-:W5:Y:S04]  /*3360*/  @P6 LDG.E.U8 R13, desc[UR18][R10.64] ;  /* 0x000000120a0d6981 */ /* 0x000f68000c1e1100 */
[----:B------:R0:W5:Y:S01]  /*3370*/  @P0 LDG.E.U8 R56, desc[UR18][R6.64] ;  /* 0x0000001206380981 */ /* 0x000162000c1e1100 */
[----:B-1----:R-:W-:Y:S01]  /*3380*/  PRMT R8, RZ, 0x7610, R8 ;  /* 0x00007610ff087816 */ /* 0x002fe20000000008 */
[----:B0-----:R-:W-:-:S02]  /*3390*/  @P0 IMAD.MOV.U32 R6, RZ, RZ, R86 ;  /* 0x000000ffff060224 */ /* 0x001fc400078e0056 */
        /* <DEDUP_REMOVED lines=9> */
[----:B------:R0:W5:Y:S02]  /*3430*/  @P0 LDG.E.U8 R10, desc[UR18][R6.64] ;  /* 0x00000012060a0981 */ /* 0x000164000c1e1100 */
[----:B0-----:R-:W-:Y:S02]  /*3440*/  @P0 IMAD.MOV.U32 R6, RZ, RZ, R102 ;  /* 0x000000ffff060224 */ /* 0x001fe400078e0066 */
[----:B------:R-:W-:-:S05]  /*3450*/  @P0 IMAD.MOV.U32 R7, RZ, RZ, R205 ;  /* 0x000000ffff070224 */ /* 0x000fca00078e00cd */
[----:B------:R-:W5:Y:S01]  /*3460*/  @P0 LDG.E.U8 R60, desc[UR18][R6.64] ;  /* 0x00000012063c0981 */ /* 0x000f62000c1e1100 */
[----:B------:R-:W-:-:S04]  /*3470*/  @!UP0 UIADD3 UR4, UPT, UPT, -UR4, 0x100000, URZ ;  /* 0x0010000004048890 */ /* 0x000fc8000fffe1ff */
[----:B------:R-:W-:Y:S02]  /*3480*/  @!UP0 USHF.L.U32 UR5, UR4, 0xb, URZ ;  /* 0x0000000b04058899 */ /* 0x000fe400080006ff */
[----:B------:R-:W-:Y:S01]  /*3490*/  @!UP0 USHF.L.U32 UR4, UR4, 0x1, URZ ;  /* 0x0000000104048899 */ /* 0x000fe200080006ff */
[----:B------:R-:W-:Y:S01]  /*34a0*/  VOTEU.ALL UP0, P3 ;  /* 0x0000000000ff7886 */ /* 0x000fe20001800000 */
[C---:B------:R-:W-:Y:S02]  /*34b0*/  LOP3.LUT R221, R66.reuse, 0x10, RZ, 0x3c, !PT ;  /* 0x0000001042dd7812 */ /* 0x040fe400078e3cff */
[C---:B------:R-:W-:Y:S02]  /*34c0*/  LOP3.LUT R104, R66.reuse, 0x20, RZ, 0x3c, !PT ;  /* 0x0000002042687812 */ /* 0x040fe400078e3cff */
[C---:B------:R-:W-:Y:S02]  /*34d0*/  LOP3.LUT R106, R66.reuse, 0x30, RZ, 0x3c, !PT ;  /* 0x00000030426a7812 */ /* 0x040fe400078e3cff */
[----:B------:R-:W-:-:S02]  /*34e0*/  LOP3.LUT R223, R66, 0x40, RZ, 0x3c, !PT ;  /* 0x0000004042df7812 */ /* 0x000fc400078e3cff */
[C---:B------:R-:W-:Y:S02]  /*34f0*/  LOP3.LUT R225, R66.reuse, 0x50, RZ, 0x3c, !PT ;  /* 0x0000005042e17812 */ /* 0x040fe400078e3cff */
[----:B------:R0:W1:Y:S01]  /*3500*/  @!UP0 SYNCS.EXCH.64 URZ, [UR16+0x3008], UR4 ;  /* 0x0030080410ff85b2 */ /* 0x0000620008000100 */
[----:B--2---:R0:W-:Y:S01]  /*3510*/  STS.U8 [R66+UR16], R19 ;  /* 0x0000001342007988 */ /* 0x0041e20008000010 */
[----:B------:R-:W-:-:S03]  /*3520*/  LOP3.LUT R108, R66, 0x60, RZ, 0x3c, !PT ;  /* 0x00000060426c7812 */ /* 0x000fc600078e3cff */
[----:B------:R0:W-:Y:S01]  /*3530*/  STS.U8 [R66+UR16+0x400], R25 ;  /* 0x0004001942007988 */ /* 0x0001e20008000010 */
[----:B------:R-:W-:-:S03]  /*3540*/  LOP3.LUT R227, R66, 0x70, RZ, 0x3c, !PT ;  /* 0x0000007042e37812 */ /* 0x000fc600078e3cff */
[----:B------:R0:W-:Y:S04]  /*3550*/  STS.U8 [R66+UR16+0x800], R27 ;  /* 0x0008001b42007988 */ /* 0x0001e80008000010 */
[----:B------:R0:W-:Y:S04]  /*3560*/  STS.U8 [R66+UR16+0xc00], R29 ;  /* 0x000c001d42007988 */ /* 0x0001e80008000010 */
[----:B----4-:R0:W-:Y:S04]  /*3570*/  STS.U8 [R221+UR16+0x80], R17 ;  /* 0x00008011dd007988 */ /* 0x0101e80008000010 */
[----:B------:R0:W-:Y:S04]  /*3580*/  STS.U8 [R221+UR16+0x480], R26 ;  /* 0x0004801add007988 */ /* 0x0001e80008000010 */
[----:B------:R0:W-:Y:S04]  /*3590*/  STS.U8 [R221+UR16+0x880], R36 ;  /* 0x00088024dd007988 */ /* 0x0001e80008000010 */
[----:B------:R0:W-:Y:S04]  /*35a0*/  STS.U8 [R221+UR16+0xc80], R42 ;  /* 0x000c802add007988 */ /* 0x0001e80008000010 */
[----:B------:R0:W-:Y:S04]  /*35b0*/  STS.U8 [R104+UR16+0x100], R20 ;  /* 0x0001001468007988 */ /* 0x0001e80008000010 */
[----:B------:R0:W-:Y:S04]  /*35c0*/  STS.U8 [R104+UR16+0x500], R28 ;  /* 0x0005001c68007988 */ /* 0x0001e80008000010 */
[----:B------:R0:W-:Y:S04]  /*35d0*/  STS.U8 [R104+UR16+0x900], R37 ;  /* 0x0009002568007988 */ /* 0x0001e80008000010 */
[----:B---3--:R0:W-:Y:S04]  /*35e0*/  STS.U8 [R104+UR16+0xd00], R43 ;  /* 0x000d002b68007988 */ /* 0x0081e80008000010 */
[----:B------:R0:W-:Y:S04]  /*35f0*/  STS.U8 [R106+UR16+0x180], R18 ;  /* 0x000180126a007988 */ /* 0x0001e80008000010 */
[----:B------:R0:W-:Y:S04]  /*3600*/  STS.U8 [R106+UR16+0x580], R31 ;  /* 0x0005801f6a007988 */ /* 0x0001e80008000010 */
[----:B------:R0:W-:Y:S04]  /*3610*/  STS.U8 [R106+UR16+0x980], R35 ;  /* 0x000980236a007988 */ /* 0x0001e80008000010 */
[----:B------:R0:W-:Y:S04]  /*3620*/  STS.U8 [R106+UR16+0xd80], R44 ;  /* 0x000d802c6a007988 */ /* 0x0001e80008000010 */
[----:B-----5:R0:W-:Y:S04]  /*3630*/  STS.U8 [R223+UR16+0x200], R21 ;  /* 0x00020015df007988 */ /* 0x0201e80008000010 */
[----:B------:R0:W-:Y:S04]  /*3640*/  STS.U8 [R223+UR16+0x600], R30 ;  /* 0x0006001edf007988 */ /* 0x0001e80008000010 */
[----:B------:R0:W-:Y:S04]  /*3650*/  STS.U8 [R223+UR16+0xa00], R38 ;  /* 0x000a0026df007988 */ /* 0x0001e80008000010 */
[----:B------:R0:W-:Y:S04]  /*3660*/  STS.U8 [R223+UR16+0xe00], R46 ;  /* 0x000e002edf007988 */ /* 0x0001e80008000010 */
[----:B------:R0:W-:Y:S04]  /*3670*/  STS.U8 [R225+UR16+0x280], R22 ;  /* 0x00028016e1007988 */ /* 0x0001e80008000010 */
[----:B------:R0:W-:Y:S04]  /*3680*/  STS.U8 [R225+UR16+0x680], R32 ;  /* 0x00068020e1007988 */ /* 0x0001e80008000010 */
[----:B------:R0:W-:Y:S01]  /*3690*/  STS.U8 [R225+UR16+0xa80], R39 ;  /* 0x000a8027e1007988 */ /* 0x0001e20008000010 */
[----:B------:R-:W-:-:S04]  /*36a0*/  ISETP.NE.U32.AND P0, PT, R16, RZ, PT ;  /* 0x000000ff1000720c */ /* 0x000fc80003f05070 */
[C---:B------:R-:W-:Y:S02]  /*36b0*/  ISETP.LT.OR P2, PT, R70.reuse, 0x20, P0 ;  /* 0x000000204600780c */ /* 0x040fe40000741670 */
[----:B------:R-:W-:Y:S01]  /*36c0*/  ISETP.GE.AND P4, PT, R70, 0x40, PT ;  /* 0x000000404600780c */ /* 0x000fe20003f86270 */
[----:B------:R0:W-:Y:S04]  /*36d0*/  STS.U8 [R225+UR16+0xe80], R48 ;  /* 0x000e8030e1007988 */ /* 0x0001e80008000010 */
        /* <DEDUP_REMOVED lines=23> */
[----:B------:R0:W-:Y:S01]  /*3850*/  STS.U8 [R221+UR16+0x2780], R60 ;  /* 0x0027803cdd007988 */ /* 0x0001e20008000010 */
[----:B-1----:R1:W-:Y:S06]  /*3860*/  MEMBAR.ALL.CTA ;  /* 0x0000000000007992 */ /* 0x0023ec0000008000 */
[----:B-1----:R-:W1:Y:S02]  /*3870*/  FENCE.VIEW.ASYNC.S ;  /* 0x00000000000073c6 */ /* 0x002e640000000000 */
[----:B-1----:R-:W-:Y:S06]  /*3880*/  BAR.SYNC.DEFER_BLOCKING 0x0 ;  /* 0x0000000000007b1d */ /* 0x002fec0000010000 */
[----:B------:R-:W-:Y:S05]  /*3890*/  @P2 BRA `(.L_x_6) ;  /* 0x00000000003c2947 */ /* 0x000fea0003800000 */
[----:B0-----:R-:W-:Y:S02]  /*38a0*/  UIADD3 UR4, UPT, UPT, UR16, 0x2000, URZ ;  /* 0x0000200010047890 */ /* 0x001fe4000fffe0ff */
[----:B------:R-:W-:Y:S02]  /*38b0*/  USHF.R.U32.HI UR6, URZ, 0x4, UR16 ;  /* 0x00000004ff067899 */ /* 0x000fe40008011610 */
[----:B------:R-:W-:Y:S02]  /*38c0*/  USHF.R.U32.HI UR4, URZ, 0x4, UR4 ;  /* 0x00000004ff047899 */ /* 0x000fe40008011604 */
[----:B------:R-:W-:Y:S02]  /*38d0*/  USGXT.U32 UR6, UR6, 0xe ;  /* 0x0000000e0606789a */ /* 0x000fe40008000000 */
[----:B------:R-:W-:Y:S01]  /*38e0*/  USGXT.U32 UR8, UR4, 0xe ;  /* 0x0000000e0408789a */ /* 0x000fe20008000000 */
[----:B------:R-:W-:Y:S02]  /*38f0*/  UMOV UR5, URZ ;  /* 0x000000ff00057c82 */ /* 0x000fe40008000000 */
[----:B------:R-:W-:Y:S01]  /*3900*/  UMOV UR4, UR10 ;  /* 0x0000000a00047c82 */ /* 0x000fe20008000000 */
[----:B------:R-:W-:Y:S01]  /*3910*/  UMOV UR14, 0x0 ;  /* 0x00000000000e7882 */ /* 0x000fe20000000000 */
[----:B------:R-:W-:Y:S01]  /*3920*/  UMOV UR15, 0x8108490 ;  /* 0x08108490000f7882 */ /* 0x000fe20000000000 */
[----:B------:R-:W-:Y:S01]  /*3930*/  UMOV UR7, 0x40004040 ;  /* 0x4000404000077882 */ /* 0x000fe20000000000 */
[----:B------:R-:W-:Y:S01]  /*3940*/  UMOV UR9, 0xc0004010 ;  /* 0xc000401000097882 */ /* 0x000fe20000000000 */
[----:B------:R-:W-:Y:S01]  /*3950*/  UMOV UR4, UR4 ;  /* 0x0000000400047c82 */ /* 0x000fe20008000000 */
[----:B------:R1:W-:Y:S01]  /*3960*/  UTCQMMA gdesc[UR6], gdesc[UR8], tmem[UR17], tmem[UR14], idesc[UR15], !UPT ;  /* 0x00ff0e08060075ea */ /* 0x0003e2000f800311 */
[----:B------:R1:W-:Y:S01]  /*3970*/  UTCBAR [UR4], URZ ;  /* 0x000000ff040073e9 */ /* 0x0003e200080000ff */
[----:B------:R-:W-:-:S02]  /*3980*/  NOP ;  /* 0x0000000000007918 */ /* 0x000fc40000000000 */
.L_x_6:
[----:B01----:R-:W-:Y:S01]  /*3990*/  UMOV UR4, URZ ;  /* 0x000000ff00047c82 */ /* 0x003fe20008000000 */
[----:B------:R-:W-:Y:S05]  /*39a0*/  @!P4 BRA `(.L_x_7) ;  /* 0x000000140060c947 */ /* 0x000fea0003800000 */
[----:B------:R-:W-:Y:S01]  /*39b0*/  SHF.R.S32.HI R7, RZ, 0x1f, R70 ;  /* 0x0000001fff077819 */ /* 0x000fe20000011446 */
[----:B------:R-:W-:Y:S01]  /*39c0*/  IMAD.SHL.U32 R110, R4, 0x20, RZ ;  /* 0x00000020046e7824 */ /* 0x000fe200078e00ff */
[----:B------:R-:W-:Y:S01]  /*39d0*/  UIADD3 UR5, UPT, UPT, UR16, 0x2800, URZ ;  /* 0x0000280010057890 */ /* 0x000fe2000fffe0ff */
[----:B------:R-:W-:Y:S01]  /*39e0*/  IMAD.SHL.U32 R231, R5, 0x20, RZ ;  /* 0x0000002005e77824 */ /* 0x000fe200078e00ff */
[----:B------:R-:W-:Y:S01]  /*39f0*/  LEA.HI R7, R7, R70, RZ, 0x5 ;  /* 0x0000004607077211 */ /* 0x000fe200078f28ff */
[----:B------:R-:W-:Y:S01]  /*3a00*/  UIADD3 UR4, UPT, UPT, UR16, 0x1000, URZ ;  /* 0x0000100010047890 */ /* 0x000fe2000fffe0ff */
[--C-:B------:R-:W-:Y:S01]  /*3a10*/  IADD3 R112, P2, P4, R15, UR20, R110.reuse ;  /* 0x000000140f707c10 */ /* 0x100fe2000fc5e06e */
[----:B------:R-:W-:Y:S01]  /*3a20*/  USHF.R.U32.HI UR5, URZ, 0x4, UR5 ;  /* 0x00000004ff057899 */ /* 0x000fe20008011605 */
[----:B------:R-:W-:Y:S01]  /*3a30*/  SHF.R.S32.HI R7, RZ, 0x5, R7 ;  /* 0x00000005ff077819 */ /* 0x000fe20000011407 */
[----:B------:R-:W-:Y:S01]  /*3a40*/  USHF.R.U32.HI UR4, URZ, 0x4, UR4 ;  /* 0x00000004ff047899 */ /* 0x000fe20008011604 */
[----:B------:R-:W-:Y:S01]  /*3a50*/  SHF.R.S32.HI R229, RZ, 0x1f, R110 ;  /* 0x0000001fffe57819 */ /* 0x000fe2000001146e */
[----:B------:R-:W-:Y:S01]  /*3a60*/  IMAD.MOV.U32 R4, RZ, RZ, RZ ;  /* 0x000000ffff047224 */ /* 0x000fe200078e00ff */
[----:B------:R-:W-:Y:S01]  /*3a70*/  VIMNMX R7, PT, PT, R7, 0x2, !PT ;  /* 0x0000000207077848 */ /* 0x000fe20007fe0100 */
[----:B------:R-:W-:Y:S01]  /*3a80*/  USGXT.U32 UR14, UR5, 0xe ;  /* 0x0000000e050e789a */ /* 0x000fe20008000000 */
[----:B------:R-:W-:Y:S01]  /*3a90*/  IADD3.X R114, PT, PT, R14, UR21, R229, P2, P4 ;  /* 0x000000150e727c10 */ /* 0x000fe200097e84e5 */
[----:B------:R-:W0:Y:S01]  /*3aa0*/  LDCU UR20, c[0x0][0x3a8] ;  /* 0x00007500ff1477ac */ /* 0x000e220008000800 */
[----:B------:R-:W-:Y:S01]  /*3ab0*/  SHF.R.S32.HI R116, RZ, 0x1f, R231 ;  /* 0x0000001fff747819 */ /* 0x000fe200000114e7 */
[----:B------:R-:W-:Y:S01]  /*3ac0*/  VIADD R118, R7, 0xffffffff ;  /* 0xffffffff07767836 */ /* 0x000fe20000000000 */
[----:B------:R-:W-:Y:S01]  /*3ad0*/  USGXT.U32 UR8, UR4, 0xe ;  /* 0x0000000e0408789a */ /* 0x000fe20008000000 */
[----:B------:R-:W-:Y:S01]  /*3ae0*/  UMOV UR13, UR10 ;  /* 0x0000000a000d7c82 */ /* 0x000fe20008000000 */
[----:B------:R-:W-:Y:S01]  /*3af0*/  UMOV UR15, 0x1 ;  /* 0x00000001000f7882 */ /* 0x000fe20000000000 */
[----:B------:R-:W-:-:S09]  /*3b00*/  UMOV UR5, URZ ;  /* 0x000000ff00057c82 */ /* 0x000fd20008000000 */
.L_x_10:
[----:B------:R-:W-:Y:S01]  /*3b10*/  IMAD.U32 R122, R4, -0x80000000, RZ ;  /* 0x80000000047a7824 */ /* 0x000fe200078e00ff */
[-C--:B------:R-:W-:Y:S02]  /*3b20*/  IADD3 R4, P6, PT, R215, R112.reuse, RZ ;  /* 0x00000070d7047210 */ /* 0x080fe40007fde0ff */
[-C--:B------:R-:W-:Y:S02]  /*3b30*/  IADD3 R6, P4, PT, R213, R112.reuse, RZ ;  /* 0x00000070d5067210 */ /* 0x080fe40007f9e0ff */
[-C--:B------:R-:W-:Y:S01]  /*3b40*/  IADD3 R8, P2, PT, R177, R112.reuse, RZ ;  /* 0x00000070b1087210 */ /* 0x080fe20007f5e0ff */
[--C-:B------:R-:W-:Y:S01]  /*3b50*/  IMAD.X R5, R219, 0x1, R114.reuse, P6 ;  /* 0x00000001db057824 */ /* 0x100fe200030e0672 */
        /* <DEDUP_REMOVED lines=30> */
[----:B------:R-:W1:Y:S01]  /*3d40*/  SYNCS.PHASECHK.TRANS64.TRYWAIT P6, [UR13], R122 ;  /* 0x0000007aff0075a7 */ /* 0x000e6200080c110d */
        /* <DEDUP_REMOVED lines=22> */
[----:B------:R-:W-:Y:S01]  /*3eb0*/  IADD3 R62, P4, PT, R69, R112, RZ ;  /* 0x00000070453e7210 */ /* 0x000fe20007f9e0ff */
[--C-:B------:R-:W-:Y:S01]  /*3ec0*/  IMAD.X R59, R79, 0x1, R114.reuse, P2 ;  /* 0x000000014f3b7824 */ /* 0x100fe200010e0672 */
[----:B0-----:R-:W-:Y:S01]  /*3ed0*/  IADD3 R64, P2, PT, R112, UR20, RZ ;  /* 0x0000001470407c10 */ /* 0x001fe2000ff5e0ff */
[--C-:B------:R-:W-:Y:S01]  /*3ee0*/  IMAD.X R61, R75, 0x1, R114.reuse, P5 ;  /* 0x000000014b3d7824 */ /* 0x100fe200028e0672 */
[C---:B------:R-:W-:Y:S01]  /*3ef0*/  ISETP.GT.AND P5, PT, R68.reuse, 0x1, PT ;  /* 0x000000014400780c */ /* 0x040fe20003fa4270 */
[--C-:B------:R-:W-:Y:S01]  /*3f00*/  IMAD.X R63, R73, 0x1, R114.reuse, P4 ;  /* 0x00000001493f7824 */ /* 0x100fe200020e0672 */
[C---:B------:R-:W-:Y:S01]  /*3f10*/  ISETP.GT.AND P4, PT, R68.reuse, 0x2, PT ;  /* 0x000000024400780c */ /* 0x040fe20003f84270 */
[----:B------:R-:W-:Y:S01]  /*3f20*/  IMAD.X R65, R67, 0x1, R114, P2 ;  /* 0x0000000143417824 */ /* 0x000fe200010e0672 */
[----:B------:R-:W-:-:S02]  /*3f30*/  ISETP.GT.AND P2, PT, R68, 0x3, PT ;  /* 0x000000034400780c */ /* 0x000fc40003f44270 */
[----:B------:R-:W-:Y:S01]  /*3f40*/  PRMT R120, RZ, 0x7610, R120 ;  /* 0x00007610ff787816 */ /* 0x000fe20000000078 */
[----:B-1----:R-:W-:Y:S10]  /*3f50*/  @!P6 BRA `(.L_x_8) ;  /* 0x000000300080e947 */ /* 0x002ff40003800000 */
.L_x_16:
[C---:B------:R-:W-:Y:S01]  /*3f60*/  ISETP.GT.AND P6, PT, R68.reuse, 0x4, PT ;  /* 0x000000044400780c */ /* 0x040fe20003fc4270 */
[----:B------:R0:W2:Y:S01]  /*3f70*/  @P5 LDG.E.U8 R120, desc[UR18][R64.64] ;  /* 0x0000001240785981 */ /* 0x0000a2000c1e1100 */
[----:B------:R-:W-:Y:S02]  /*3f80*/  PRMT R233, RZ, 0x7610, R233 ;  /* 0x00007610ffe97816 */ /* 0x000fe400000000e9 */
[----:B------:R-:W-:Y:S02]  /*3f90*/  PRMT R235, RZ, 0x7610, R235 ;  /* 0x00007610ffeb7816 */ /* 0x000fe400000000eb */
[----:B------:R-:W-:Y:S02]  /*3fa0*/  PRMT R122, RZ, 0x7610, R122 ;  /* 0x00007610ff7a7816 */ /* 0x000fe4000000007a */
[----:B------:R1:W3:Y:S01]  /*3fb0*/  @P4 LDG.E.U8 R233, desc[UR18][R62.64] ;  /* 0x000000123ee94981 */ /* 0x0002e2000c1e1100 */
[----:B------:R-:W-:-:S03]  /*3fc0*/  ISETP.GT.AND P4, PT, R68, 0x6, PT ;  /* 0x000000064400780c */ /* 0x000fc60003f84270 */
[----:B------:R4:W5:Y:S01]  /*3fd0*/  @P2 LDG.E.U8 R235, desc[UR18][R60.64] ;  /* 0x000000123ceb2981 */ /* 0x000962000c1e1100 */
[----:B------:R-:W-:-:S03]  /*3fe0*/  ISETP.GT.AND P2, PT, R68, 0x7, PT ;  /* 0x000000074400780c */ /* 0x000fc60003f44270 */
[----:B------:R-:W2:Y:S01]  /*3ff0*/  @P6 LDG.E.U8 R122, desc[UR18][R58.64] ;  /* 0x000000123a7a6981 */ /* 0x000ea2000c1e1100 */
[C---:B------:R-:W-:Y:S02]  /*4000*/  ISETP.GT.AND P6, PT, R68.reuse, 0x8, PT ;  /* 0x000000084400780c */ /* 0x040fe40003fc4270 */
[----:B------:R-:W-:Y:S02]  /*4010*/  ISETP.GT.AND P5, PT, R68, 0x5, PT ;  /* 0x000000054400780c */ /* 0x000fe40003fa4270 */
[----:B0-----:R-:W-:Y:S02]  /*4020*/  PRMT R65, RZ, 0x7610, R65 ;  /* 0x00007610ff417816 */ /* 0x001fe40000000041 */
[----:B-1----:R-:W-:Y:S02]  /*4030*/  PRMT R62, RZ, 0x7610, R62 ;  /* 0x00007610ff3e7816 */ /* 0x002fe4000000003e */
[----:B----4-:R-:W-:Y:S02]  /*4040*/  PRMT R61, RZ, 0x7610, R61 ;  /* 0x00007610ff3d7816 */ /* 0x010fe4000000003d */
[----:B------:R0:W4:Y:S01]  /*4050*/  @P4 LDG.E.U8 R65, desc[UR18][R54.64] ;  /* 0x0000001236414981 */ /* 0x000122000c1e1100 */
[----:B------:R-:W-:-:S02]  /*4060*/  PRMT R124, RZ, 0x7610, R124 ;  /* 0x00007610ff7c7816 */ /* 0x000fc4000000007c */
[C---:B------:R-:W-:Y:S01]  /*4070*/  ISETP.GT.AND P4, PT, R68.reuse, 0xa, PT ;  /* 0x0000000a4400780c */ /* 0x040fe20003f84270 */
[----:B------:R1:W2:Y:S01]  /*4080*/  @P2 LDG.E.U8 R62, desc[UR18][R52.64] ;  /* 0x00000012343e2981 */ /* 0x0002a2000c1e1100 */
[----:B------:R-:W-:-:S03]  /*4090*/  ISETP.GT.AND P2, PT, R68, 0xb, PT ;  /* 0x0000000b4400780c */ /* 0x000fc60003f44270 */
[----:B------:R-:W2:Y:S01]  /*40a0*/  @P6 LDG.E.U8 R61, desc[UR18][R50.64] ;  /* 0x00000012323d6981 */ /* 0x000ea2000c1e1100 */
[C---:B------:R-:W-:Y:S02]  /*40b0*/  ISETP.GT.AND P6, PT, R68.reuse, 0xc, PT ;  /* 0x0000000c4400780c */ /* 0x040fe40003fc4270 */
[----:B0-----:R-:W-:Y:S01]  /*40c0*/  PRMT R55, RZ, 0x7610, R55 ;  /* 0x00007610ff377816 */ /* 0x001fe20000000037 */
[----:B------:R0:W3:Y:S01]  /*40d0*/  @P5 LDG.E.U8 R124, desc[UR18][R56.64] ;  /* 0x00000012387c5981 */ /* 0x0000e2000c1e1100 */
[----:B------:R-:W-:Y:S02]  /*40e0*/  ISETP.GT.AND P5, PT, R68, 0x9, PT ;  /* 0x000000094400780c */ /* 0x000fe40003fa4270 */
[----:B-1----:R-:W-:Y:S02]  /*40f0*/  PRMT R52, RZ, 0x7610, R52 ;  /* 0x00007610ff347816 */ /* 0x002fe40000000034 */
[----:B------:R-:W-:Y:S01]  /*4100*/  PRMT R58, RZ, 0x7610, R58 ;  /* 0x00007610ff3a7816 */ /* 0x000fe2000000003a */
[----:B------:R1:W3:Y:S01]  /*4110*/  @P2 LDG.E.U8 R55, desc[UR18][R44.64] ;  /* 0x000000122c372981 */ /* 0x0002e2000c1e1100 */
[----:B0-----:R-:W-:-:S03]  /*4120*/  PRMT R57, RZ, 0x7610, R57 ;  /* 0x00007610ff397816 */ /* 0x001fc60000000039 */
[----:B------:R-:W3:Y:S01]  /*4130*/  @P6 LDG.E.U8 R52, desc[UR18][R42.64] ;  /* 0x000000122a346981 */ /* 0x000ee2000c1e1100 */
[C---:B------:R-:W-:Y:S02]  /*4140*/  ISETP.GT.AND P2, PT, R68.reuse, 0xf, PT ;  /* 0x0000000f4400780c */ /* 0x040fe40003f44270 */
[C---:B------:R-:W-:Y:S01]  /*4150*/  ISETP.GT.AND P6, PT, R68.reuse, 0x10, PT ;  /* 0x000000104400780c */ /* 0x040fe20003fc4270 */
[----:B------:R0:W3:Y:S04]  /*4160*/  @P5 LDG.E.U8 R58, desc[UR18][R48.64] ;  /* 0x00000012303a5981 */ /* 0x0000e8000c1e1100 */
[----:B------:R0:W3:Y:S01]  /*4170*/  @P4 LDG.E.U8 R57, desc[UR18][R46.64] ;  /* 0x000000122e394981 */ /* 0x0000e2000c1e1100 */
[C---:B------:R-:W-:Y:S02]  /*4180*/  ISETP.GT.AND P4, PT, R68.reuse, 0xe, PT ;  /* 0x0000000e4400780c */ /* 0x040fe40003f84270 */
[----:B------:R-:W-:-:S02]  /*4190*/  ISETP.GT.AND P5, PT, R68, 0xd, PT ;  /* 0x0000000d4400780c */ /* 0x000fc40003fa4270 */
[----:B-1----:R-:W-:Y:S02]  /*41a0*/  PRMT R45, RZ, 0x7610, R45 ;  /* 0x00007610ff2d7816 */ /* 0x002fe4000000002d */
[----:B0-----:R-:W-:Y:S02]  /*41b0*/  PRMT R49, RZ, 0x7610, R49 ;  /* 0x00007610ff317816 */ /* 0x001fe40000000031 */
[----:B------:R-:W-:Y:S02]  /*41c0*/  PRMT R46, RZ, 0x7610, R46 ;  /* 0x00007610ff2e7816 */ /* 0x000fe4000000002e */
[----:B------:R-:W3:Y:S01]  /*41d0*/  @P6 LDG.E.U8 R45, desc[UR18][R34.64] ;  /* 0x00000012222d6981 */ /* 0x000ee2000c1e1100 */
[----:B------:R-:W-:-:S03]  /*41e0*/  PRMT R50, RZ, 0x7610, R50 ;  /* 0x00007610ff327816 */ /* 0x000fc60000000032 */
[----:B------:R0:W4:Y:S01]  /*41f0*/  @P4 LDG.E.U8 R49, desc[UR18][R38.64] ;  /* 0x0000001226314981 */ /* 0x000122000c1e1100 */
[----:B------:R-:W-:-:S03]  /*4200*/  ISETP.GT.AND P4, PT, R68, 0x12, PT ;  /* 0x000000124400780c */ /* 0x000fc60003f84270 */
[----:B------:R1:W4:Y:S01]  /*4210*/  @P2 LDG.E.U8 R46, desc[UR18][R36.64] ;  /* 0x00000012242e2981 */ /* 0x000322000c1e1100 */
[C---:B------:R-:W-:Y:S02]  /*4220*/  ISETP.GT.AND P2, PT, R68.reuse, 0x13, PT ;  /* 0x000000134400780c */ /* 0x040fe40003f44270 */
[C---:B------:R-:W-:Y:S01]  /*4230*/  ISETP.GT.AND P6, PT, R68.reuse, 0x14, PT ;  /* 0x000000144400780c */ /* 0x040fe20003fc4270 */
[----:B------:R1:W4:Y:S01]  /*4240*/  @P5 LDG.E.U8 R50, desc[UR18][R40.64] ;  /* 0x0000001228325981 */ /* 0x000322000c1e1100 */
[----:B------:R-:W-:Y:S02]  /*4250*/  ISETP.GT.AND P5, PT, R68, 0x11, PT ;  /* 0x000000114400780c */ /* 0x000fe40003fa4270 */
[----:B0-----:R-:W-:Y:S02]  /*4260*/  PRMT R39, RZ, 0x7610, R39 ;  /* 0x00007610ff277816 */ /* 0x001fe40000000027 */
[----:B-1----:R-:W-:Y:S02]  /*4270*/  PRMT R36, RZ, 0x7610, R36 ;  /* 0x00007610ff247816 */ /* 0x002fe40000000024 */
[----:B------:R-:W-:-:S03]  /*4280*/  PRMT R41, RZ, 0x7610, R41 ;  /* 0x00007610ff297816 */ /* 0x000fc60000000029 */
[----:B------:R0:W4:Y:S01]  /*4290*/  @P2 LDG.E.U8 R39, desc[UR18][R28.64] ;  /* 0x000000121c272981 */ /* 0x000122000c1e1100 */
[----:B------:R-:W-:Y:S02]  /*42a0*/  PRMT R42, RZ, 0x7610, R42 ;  /* 0x00007610ff2a7816 */ /* 0x000fe4000000002a */
[C---:B------:R-:W-:Y:S01]  /*42b0*/  ISETP.GT.AND P2, PT, R68.reuse, 0x17, PT ;  /* 0x000000174400780c */ /* 0x040fe20003f44270 */
[----:B------:R-:W4:Y:S01]  /*42c0*/  @P6 LDG.E.U8 R36, desc[UR18][R26.64] ;  /* 0x000000121a246981 */ /* 0x000f22000c1e1100 */
[----:B------:R-:W-:-:S03]  /*42d0*/  ISETP.GT.AND P6, PT, R68, 0x18, PT ;  /* 0x000000184400780c */ /* 0x000fc60003fc4270 */
[----:B------:R1:W4:Y:S01]  /*42e0*/  @P4 LDG.E.U8 R41, desc[UR18][R30.64] ;  /* 0x000000121e294981 */ /* 0x000322000c1e1100 */
[----:B------:R-:W-:-:S03]  /*42f0*/  ISETP.GT.AND P4, PT, R68, 0x16, PT ;  /* 0x000000164400780c */ /* 0x000fc60003f84270 */
[----:B------:R1:W4:Y:S01]  /*4300*/  @P5 LDG.E.U8 R42, desc[UR18][R32.64] ;  /* 0x00000012202a5981 */ /* 0x000322000c1e1100 */
[----:B------:R-:W-:Y:S02]  /*4310*/  ISETP.GT.AND P5, PT, R68, 0x15, PT ;  /* 0x000000154400780c */ /* 0x000fe40003fa4270 */
[----:B0-----:R-:W-:Y:S02]  /*4320*/  PRMT R29, RZ, 0x7610, R29 ;  /* 0x00007610ff1d7816 */ /* 0x001fe4000000001d */
[----:B-1----:R-:W-:Y:S02]  /*4330*/  PRMT R30, RZ, 0x7610, R30 ;  /* 0x00007610ff1e7816 */ /* 0x002fe4000000001e */
[----:B------:R-:W-:Y:S02]  /*4340*/  PRMT R34, RZ, 0x7610, R34 ;  /* 0x00007610ff227816 */ /* 0x000fe40000000022 */
[----:B------:R-:W4:Y:S01]  /*4350*/  @P6 LDG.E.U8 R29, desc[UR18][R18.64] ;  /* 0x00000012121d6981 */ /* 0x000f22000c1e1100 */
[----:B------:R-:W-:-:S03]  /*4360*/  PRMT R33, RZ, 0x7610, R33 ;  /* 0x00007610ff217816 */ /* 0x000fc60000000021 */
[----:B------:R0:W5:Y:S01]  /*4370*/  @P2 LDG.E.U8 R30, desc[UR18][R20.64] ;  /* 0x00000012141e2981 */ /* 0x000162000c1e1100 */
[----:B------:R-:W-:-:S03]  /*4380*/  ISETP.GT.AND P2, PT, R68, 0x1b, PT ;  /* 0x0000001b4400780c */ /* 0x000fc60003f44270 */
[----:B------:R1:W5:Y:S01]  /*4390*/  @P4 LDG.E.U8 R33, desc[UR18][R22.64] ;  /* 0x0000001216214981 */ /* 0x000362000c1e1100 */
[C---:B------:R-:W-:Y:S02]  /*43a0*/  ISETP.GT.AND P4, PT, R68.reuse, 0x1a, PT ;  /* 0x0000001a4400780c */ /* 0x040fe40003f84270 */
[C---:B------:R-:W-:Y:S01]  /*43b0*/  ISETP.GT.AND P6, PT, R68.reuse, 0x1c, PT ;  /* 0x0000001c4400780c */ /* 0x040fe20003fc4270 */
[----:B------:R1:W5:Y:S01]  /*43c0*/  @P5 LDG.E.U8 R34, desc[UR18][R24.64] ;  /* 0x0000001218225981 */ /* 0x000362000c1e1100 */
[----:B------:R-:W-:Y:S02]  /*43d0*/  ISETP.GT.AND P5, PT, R68, 0x19, PT ;  /* 0x000000194400780c */ /* 0x000fe40003fa4270 */
[----:B0-----:R-:W-:Y:S02]  /*43e0*/  PRMT R20, RZ, 0x7610, R20 ;  /* 0x00007610ff147816 */ /* 0x001fe40000000014 */
[----:B-1----:R-:W-:Y:S02]  /*43f0*/  PRMT R23, RZ, 0x7610, R23 ;  /* 0x00007610ff177816 */ /* 0x002fe40000000017 */
[----:B------:R-:W-:-:S04]  /*4400*/  PRMT R25, RZ, 0x7610, R25 ;  /* 0x00007610ff197816 */ /* 0x000fc80000000019 */
[----:B------:R-:W5:Y:S01]  /*4410*/  @P2 LDG.E.U8 R23, desc[UR18][R12.64] ;  /* 0x000000120c172981 */ /* 0x000f62000c1e1100 */
[----:B------:R-:W-:Y:S02]  /*4420*/  PRMT R26, RZ, 0x7610, R26 ;  /* 0x00007610ff1a7816 */ /* 0x000fe4000000001a */
[C---:B------:R-:W-:Y:S01]  /*4430*/  ISETP.GT.AND P2, PT, R68.reuse, 0x1f, PT ;  /* 0x0000001f4400780c */ /* 0x040fe20003f44270 */
[----:B------:R0:W5:Y:S01]  /*4440*/  @P4 LDG.E.U8 R25, desc[UR18][R14.64] ;  /* 0x000000120e194981 */ /* 0x000162000c1e1100 */
[----:B------:R-:W-:-:S03]  /*4450*/  ISETP.GT.AND P4, PT, R68, 0x1e, PT ;  /* 0x0000001e4400780c */ /* 0x000fc60003f84270 */
[----:B------:R-:W5:Y:S01]  /*4460*/  @P6 LDG.E.U8 R20, desc[UR18][R10.64] ;  /* 0x000000120a146981 */ /* 0x000f62000c1e1100 */
[----:B------:R-:W-:-:S03]  /*4470*/  ISETP.GT.AND P6, PT, R68, RZ, PT ;  /* 0x000000ff4400720c */ /* 0x000fc60003fc4270 */
[----:B------:R1:W5:Y:S01]  /*4480*/  @P5 LDG.E.U8 R26, desc[UR18][R16.64] ;  /* 0x00000012101a5981 */ /* 0x000362000c1e1100 */
[----:B0-----:R-:W-:Y:S02]  /*4490*/  PRMT R14, RZ, 0x7610, R14 ;  /* 0x00007610ff0e7816 */ /* 0x001fe4000000000e */
[----:B------:R-:W-:Y:S02]  /*44a0*/  PRMT R13, RZ, 0x7610, R13 ;  /* 0x00007610ff0d7816 */ /* 0x000fe4000000000d */
[----:B-1----:R-:W-:Y:S02]  /*44b0*/  PRMT R17, RZ, 0x7610, R17 ;  /* 0x00007610ff117816 */ /* 0x002fe40000000011 */
[----:B------:R0:W5:Y:S01]  /*44c0*/  @P2 LDG.E.U8 R14, desc[UR18][R4.64] ;  /* 0x00000012040e2981 */ /* 0x000162000c1e1100 */
[----:B------:R-:W-:-:S03]  /*44d0*/  ISETP.GT.AND P5, PT, R68, 0x1d, PT ;  /* 0x0000001d4400780c */ /* 0x000fc60003fa4270 */
[----:B------:R1:W5:Y:S01]  /*44e0*/  @P4 LDG.E.U8 R17, desc[UR18][R6.64] ;  /* 0x0000001206114981 */ /* 0x000362000c1e1100 */
[C---:B------:R-:W-:Y:S01]  /*44f0*/  IADD3 R74, P4, PT, R231.reuse, R74, RZ ;  /* 0x0000004ae74a7210 */ /* 0x040fe20007f9e0ff */
[----:B0-----:R-:W-:Y:S02]  /*4500*/  @P6 IMAD.MOV.U32 R4, RZ, RZ, R112 ;  /* 0x000000ffff046224 */ /* 0x001fe400078e0070 */
[----:B------:R-:W-:Y:S01]  /*4510*/  @P6 IMAD.MOV.U32 R5, RZ, RZ, R114 ;  /* 0x000000ffff056224 */ /* 0x000fe200078e0072 */
[C---:B------:R-:W-:Y:S01]  /*4520*/  IADD3 R80, P2, PT, R231.reuse, R80, RZ ;  /* 0x00000050e7507210 */ /* 0x040fe20007f5e0ff */
[----:B------:R-:W-:Y:S01]  /*4530*/  IMAD.X R181, R116, 0x1, R181, P4 ;  /* 0x0000000174b57824 */ /* 0x000fe200020e06b5 */
[C---:B------:R-:W-:Y:S02]  /*4540*/  IADD3 R78, P4, PT, R231.reuse, R78, RZ ;  /* 0x0000004ee74e7210 */ /* 0x040fe40007f9e0ff */
[----:B------:R0:W5:Y:S01]  /*4550*/  @P6 LDG.E.U8 R13, desc[UR18][R4.64] ;  /* 0x00000012040d6981 */ /* 0x000162000c1e1100 */
[----:B------:R-:W-:-:S02]  /*4560*/  IADD3 R76, P6, PT, R231, R76, RZ ;  /* 0x0000004ce74c7210 */ /* 0x000fc40007fde0ff */
[----:B------:R-:W-:Y:S01]  /*4570*/  PRMT R18, RZ, 0x7610, R18 ;  /* 0x00007610ff127816 */ /* 0x000fe20000000012 */
[C---:B------:R-:W-:Y:S01]  /*4580*/  IMAD.X R185, R116.reuse, 0x1, R185, P4 ;  /* 0x0000000174b97824 */ /* 0x040fe200020e06b9 */
[C---:B------:R-:W-:Y:S01]  /*4590*/  IADD3 R84, P4, PT, R231.reuse, R84, RZ ;  /* 0x00000054e7547210 */ /* 0x040fe20007f9e0ff */
[C---:B------:R-:W-:Y:S01]  /*45a0*/  IMAD.X R183, R116.reuse, 0x1, R183, P6 ;  /* 0x0000000174b77824 */ /* 0x040fe200030e06b7 */
[C---:B------:R-:W-:Y:S01]  /*45b0*/  IADD3 R202, P6, PT, R231.reuse, R202, RZ ;  /* 0x000000cae7ca7210 */ /* 0x040fe20007fde0ff */
[C---:B------:R-:W-:Y:S01]  /*45c0*/  IMAD.X R187, R116.reuse, 0x1, R187, P2 ;  /* 0x0000000174bb7824 */ /* 0x040fe200010e06bb */
[C---:B------:R-:W-:Y:S01]  /*45d0*/  IADD3 R82, P2, PT, R231.reuse, R82, RZ ;  /* 0x00000052e7527210 */ /* 0x040fe20007f5e0ff */
[----:B------:R0:W5:Y:S01]  /*45e0*/  @P5 LDG.E.U8 R18, desc[UR18][R8.64] ;  /* 0x0000001208125981 */ /* 0x000162000c1e1100 */
[C---:B------:R-:W-:Y:S01]  /*45f0*/  IMAD.X R195, R116.reuse, 0x1, R195, P4 ;  /* 0x0000000174c37824 */ /* 0x040fe200020e06c3 */
[----:B------:R-:W-:Y:S01]  /*4600*/  BAR.SYNC.DEFER_BLOCKING 0x0 ;  /* 0x0000000000007b1d */ /* 0x000fe20000010000 */
[C---:B------:R-:W-:Y:S01]  /*4610*/  IMAD.X R203, R116.reuse, 0x1, R203, P6 ;  /* 0x0000000174cb7824 */ /* 0x040fe200030e06cb */
[C---:B------:R-:W-:Y:S01]  /*4620*/  IADD3 R88, P6, PT, R231.reuse, R88, RZ ;  /* 0x00000058e7587210 */ /* 0x040fe20007fde0ff */
[----:B------:R-:W-:Y:S01]  /*4630*/  IMAD.X R201, R116, 0x1, R201, P2 ;  /* 0x0000000174c97824 */ /* 0x000fe200010e06c9 */
[----:B------:R-:W-:-:S02]  /*4640*/  IADD3 R86, P2, PT, R231, R86, RZ ;  /* 0x00000056e7567210 */ /* 0x000fc40007f5e0ff */
[C---:B------:R-:W-:Y:S02]  /*4650*/  IADD3 R90, P4, PT, R231.reuse, R90, RZ ;  /* 0x0000005ae75a7210 */ /* 0x040fe40007f9e0ff */
[----:B------:R-:W-:Y:S01]  /*4660*/  ISETP.GE.AND P5, PT, R72, R68, PT ;  /* 0x000000444800720c */ /* 0x000fe20003fa6270 */
[C---:B------:R-:W-:Y:S01]  /*4670*/  IMAD.X R193, R116.reuse, 0x1, R193, P6 ;  /* 0x0000000174c17824 */ /* 0x040fe200030e06c1 */
[C---:B------:R-:W-:Y:S01]  /*4680*/  IADD3 R92, P6, PT, R231.reuse, R92, RZ ;  /* 0x0000005ce75c7210 */ /* 0x040fe20007fde0ff */
        /* <DEDUP_REMOVED lines=8> */
[----:B------:R-:W-:Y:S01]  /*4710*/  IMAD.X R209, R116, 0x1, R209, P2 ;  /* 0x0000000174d17824 */ /* 0x000fe200010e06d1 */
[----:B------:R-:W-:Y:S01]  /*4720*/  IADD3 R102, P2, PT, R231, R102, RZ ;  /* 0x00000066e7667210 */ /* 0x000fe20007f5e0ff */
[----:B------:R-:W-:Y:S01]  /*4730*/  @!P5 IMAD.MOV.U32 R180, RZ, RZ, R74 ;  /* 0x000000ffffb4d224 */ /* 0x000fe200078e004a */
[----:B------:R-:W-:Y:S01]  /*4740*/  PRMT R11, RZ, 0x7610, R11 ;  /* 0x00007610ff0b7816 */ /* 0x000fe2000000000b */
[----:B------:R-:W-:Y:S01]  /*4750*/  @!P5 IMAD.MOV.U32 R184, RZ, RZ, R78 ;  /* 0x000000ffffb8d224 */ /* 0x000fe200078e004e */
[----:B-1----:R-:W-:Y:S01]  /*4760*/  PRMT R7, RZ, 0x7610, R7 ;  /* 0x00007610ff077816 */ /* 0x002fe20000000007 */
[----:B------:R-:W-:Y:S01]  /*4770*/  @!P5 IMAD.MOV.U32 R200, RZ, RZ, R82 ;  /* 0x000000ffffc8d224 */ /* 0x000fe200078e0052 */
[----:B0-----:R-:W-:Y:S01]  /*4780*/  PRMT R5, RZ, 0x7610, R5 ;  /* 0x00007610ff057816 */ /* 0x001fe20000000005 */
[----:B------:R-:W-:Y:S01]  /*4790*/  @!P5 IMAD.MOV.U32 R198, RZ, RZ, R90 ;  /* 0x000000ffffc6d224 */ /* 0x000fe200078e005a */
[----:B------:R-:W-:Y:S01]  /*47a0*/  PRMT R9, RZ, 0x7610, R9 ;  /* 0x00007610ff097816 */ /* 0x000fe20000000009 */
[----:B------:R-:W-:Y:S01]  /*47b0*/  @!P5 IMAD.MOV.U32 R196, RZ, RZ, R92 ;  /* 0x000000ffffc4d224 */ /* 0x000fe200078e005c */
[----:B------:R-:W-:Y:S01]  /*47c0*/  PRMT R15, RZ, 0x7610, R15 ;  /* 0x00007610ff0f7816 */ /* 0x000fe2000000000f */
[----:B------:R-:W-:Y:S01]  /*47d0*/  @!P5 IMAD.MOV.U32 R210, RZ, RZ, R94 ;  /* 0x000000ffffd2d224 */ /* 0x000fe200078e005e */
[----:B------:R-:W-:Y:S01]  /*47e0*/  PRMT R19, RZ, 0x7610, R19 ;  /* 0x00007610ff137816 */ /* 0x000fe20000000013 */
[----:B------:R-:W-:Y:S01]  /*47f0*/  @!P5 IMAD.MOV.U32 R208, RZ, RZ, R100 ;  /* 0x000000ffffd0d224 */ /* 0x000fe200078e0064 */
[----:B------:R-:W-:-:S02]  /*4800*/  PRMT R21, RZ, 0x7610, R21 ;  /* 0x00007610ff157816 */ /* 0x000fc40000000015 */
[----:B------:R-:W-:Y:S01]  /*4810*/  PRMT R27, RZ, 0x7610, R27 ;  /* 0x00007610ff1b7816 */ /* 0x000fe2000000001b */
[----:B------:R-:W-:Y:S01]  /*4820*/  @!P5 IMAD.MOV.U32 R182, RZ, RZ, R76 ;  /* 0x000000ffffb6d224 */ /* 0x000fe200078e004c */
        /* <DEDUP_REMOVED lines=9> */
[C---:B------:R-:W-:Y:S01]  /*48c0*/  IMAD.X R189, R116.reuse, 0x1, R189, P6 ;  /* 0x0000000174bd7824 */ /* 0x040fe200030e06bd */
[----:B------:R-:W-:Y:S01]  /*48d0*/  PRMT R16, RZ, 0x7610, R16 ;  /* 0x00007610ff107816 */ /* 0x000fe20000000010 */
[C---:B------:R-:W-:Y:S01]  /*48e0*/  IMAD.X R207, R116.reuse, 0x1, R207, P4 ;  /* 0x0000000174cf7824 */ /* 0x040fe200020e06cf */
[----:B------:R-:W-:Y:S01]  /*48f0*/  PRMT R22, RZ, 0x7610, R22 ;  /* 0x00007610ff167816 */ /* 0x000fe20000000016 */
[----:B------:R-:W-:Y:S01]  /*4900*/  IMAD.X R205, R116, 0x1, R205, P2 ;  /* 0x0000000174cd7824 */ /* 0x000fe200010e06cd */
[----:B------:R-:W-:Y:S01]  /*4910*/  PRMT R24, RZ, 0x7610, R24 ;  /* 0x00007610ff187816 */ /* 0x000fe20000000018 */
[----:B------:R-:W-:Y:S01]  /*4920*/  @!P5 IMAD.MOV.U32 R188, RZ, RZ, R98 ;  /* 0x000000ffffbcd224 */ /* 0x000fe200078e0062 */
[----:B------:R-:W5:Y:S01]  /*4930*/  @!P5 LDG.E.U8 R11, desc[UR18][R180.64] ;  /* 0x00000012b40bd981 */ /* 0x000f62000c1e1100 */
[----:B------:R-:W-:-:S02]  /*4940*/  @!P5 IMAD.MOV.U32 R206, RZ, RZ, R96 ;  /* 0x000000ffffced224 */ /* 0x000fc400078e0060 */
[----:B------:R-:W-:Y:S01]  /*4950*/  @!P5 IMAD.MOV.U32 R204, RZ, RZ, R102 ;  /* 0x000000ffffccd224 */ /* 0x000fe200078e0066 */
[----:B------:R-:W5:Y:S04]  /*4960*/  @!P5 LDG.E.U8 R7, desc[UR18][R184.64] ;  /* 0x00000012b807d981 */ /* 0x000f68000c1e1100 */
        /* <DEDUP_REMOVED lines=14> */
[----:B--2---:R0:W-:Y:S01]  /*4a50*/  STS.U8 [R66+UR16+0x1400], R61 ;  /* 0x0014003d42007988 */ /* 0x0041e20008000010 */
[----:B------:R-:W-:-:S03]  /*4a60*/  ULEA UR13, UR15, UR16, 0x3 ;  /* 0x000000100f0d7291 */ /* 0x000fc6000f8e18ff */
[----:B---3--:R0:W-:Y:S01]  /*4a70*/  STS.U8 [R66+UR16+0x1800], R45 ;  /* 0x0018002d42007988 */ /* 0x0081e20008000010 */
[----:B------:R-:W-:Y:S01]  /*4a80*/  UIADD3 UR13, UPT, UPT, UR13, 0x3000, URZ ;  /* 0x000030000d0d7890 */ /* 0x000fe2000fffe0ff */
[----:B------:R-:W-:Y:S02]  /*4a90*/  UMOV UR4, UR5 ;  /* 0x0000000500047c82 */ /* 0x000fe40008000000 */
[----:B----4-:R0:W-:Y:S04]  /*4aa0*/  STS.U8 [R66+UR16+0x1c00], R29 ;  /* 0x001c001d42007988 */ /* 0x0101e80008000010 */
[----:B-----5:R0:W-:Y:S04]  /*4ab0*/  STS.U8 [R66+UR16+0x1000], R13 ;  /* 0x0010000d42007988 */ /* 0x0201e80008000010 */
        /* <DEDUP_REMOVED lines=44> */
[----:B------:R1:W-:Y:S06]  /*4d80*/  MEMBAR.ALL.CTA ;  /* 0x0000000000007992 */ /* 0x0003ec0000008000 */
[----:B-1----:R-:W1:Y:S02]  /*4d90*/  FENCE.VIEW.ASYNC.S ;  /* 0x00000000000073c6 */ /* 0x002e640000000000 */
[----:B-1----:R-:W-:Y:S06]  /*4da0*/  BAR.SYNC.DEFER_BLOCKING 0x0 ;  /* 0x0000000000007b1d */ /* 0x002fec0000010000 */
[----:B------:R-:W-:Y:S05]  /*4db0*/  @P0 BRA `(.L_x_9) ;  /* 0x00000000002c0947 */ /* 0x000fea0003800000 */
[----:B------:R-:W-:Y:S01]  /*4dc0*/  UMOV UR6, UR13 ;  /* 0x0000000d00067c82 */ /* 0x000fe20008000000 */
[----:B------:R-:W-:Y:S01]  /*4dd0*/  UMOV UR7, URZ ;  /* 0x000000ff00077c82 */ /* 0x000fe20008000000 */
[----:B------:R-:W-:Y:S01]  /*4de0*/  UMOV UR9, 0x40004040 ;  /* 0x4000404000097882 */ /* 0x000fe20000000000 */
[----:B------:R-:W-:Y:S01]  /*4df0*/  UMOV UR10, UR14 ;  /* 0x0000000e000a7c82 */ /* 0x000fe20008000000 */
[----:B------:R-:W-:Y:S01]  /*4e00*/  UMOV UR11, 0xc0004010 ;  /* 0xc0004010000b7882 */ /* 0x000fe20000000000 */
[----:B------:R-:W-:Y:S01]  /*4e10*/  UMOV UR22, 0x0 ;  /* 0x0000000000167882 */ /* 0x000fe20000000000 */
[----:B------:R-:W-:Y:S01]  /*4e20*/  UMOV UR23, 0x8108490 ;  /* 0x0810849000177882 */ /* 0x000fe20000000000 */
[----:B------:R-:W-:Y:S01]  /*4e30*/  UMOV UR5, UR6 ;  /* 0x0000000600057c82 */ /* 0x000fe20008000000 */
[----:B------:R1:W-:Y:S01]  /*4e40*/  UTCQMMA gdesc[UR8], gdesc[UR10], tmem[UR17], tmem[UR22], idesc[UR23], UPT ;  /* 0x00ff160a080075ea */ /* 0x0003e2000b800311 */
[----:B------:R1:W-:Y:S01]  /*4e50*/  UTCBAR [UR5], URZ ;  /* 0x000000ff050073e9 */ /* 0x0003e200080000ff */
[----:B------:R-:W-:-:S02]  /*4e60*/  NOP ;  /* 0x0000000000007918 */ /* 0x000fc40000000000 */
.L_x_9:
[----:B------:R-:W-:Y:S01]  /*4e70*/  VIADD R118, R118, 0xffffffff ;  /* 0xffffffff76767836 */ /* 0x000fe20000000000 */
[----:B------:R-:W-:Y:S01]  /*4e80*/  UIADD3 UR15, UPT, UPT, UR15, 0x1, URZ ;  /* 0x000000010f0f7890 */ /* 0x000fe2000fffe0ff */
[----:B------:R-:W-:Y:S01]  /*4e90*/  IADD3 R112, P4, PT, R110, R112, RZ ;  /* 0x000000706e707210 */ /* 0x000fe20007f9e0ff */
[----:B0-----:R-:W-:Y:S02]  /*4ea0*/  IMAD.U32 R4, RZ, RZ, UR4 ;  /* 0x00000004ff047e24 */ /* 0x001fe4000f8e00ff */
[----:B------:R-:W-:Y:S01]  /*4eb0*/  ISETP.NE.U32.AND P2, PT, R118, RZ, PT ;  /* 0x000000ff7600720c */ /* 0x000fe20003f45070 */
[----:B------:R-:W-:Y:S01]  /*4ec0*/  UISETP.GT.AND UP0, UPT, UR15, 0x1, UPT ;  /* 0x000000010f00788c */ /* 0x000fe2000bf04270 */
[----:B------:R-:W-:Y:S02]  /*4ed0*/  VIADD R68, R68, 0xffffffe0 ;  /* 0xffffffe044447836 */ /* 0x000fe40000000000 */
[----:B------:R-:W-:Y:S01]  /*4ee0*/  IMAD.X R114, R229, 0x1, R114, P4 ;  /* 0x00000001e5727824 */ /* 0x000fe200020e0672 */
[----:B-1----:R-:W-:-:S02]  /*4ef0*/  USEL UR5, URZ, 0x1, !UP0 ;  /* 0x00000001ff057887 */ /* 0x002fc4000c000000 */
[----:B------:R-:W-:Y:S02]  /*4f00*/  USEL UR15, UR15, URZ, !UP0 ;  /* 0x000000ff0f0f7287 */ /* 0x000fe4000c000000 */
[----:B------:R-:W-:-:S04]  /*4f10*/  ULOP3.LUT UR5, UR4, UR5, URZ, 0x3c, !UPT ;  /* 0x0000000504057292 */ /* 0x000fc8000f8e3cff */
[----:B------:R-:W-:Y:S08]  /*4f20*/  @P2 BRA `(.L_x_10) ;  /* 0xffffffe800f82947 */ /* 0x000ff0000383ffff */
.L_x_7:
[----:B------:R-:W-:Y:S01]  /*4f30*/  ISETP.GE.AND P0, PT, R70, 0x20, PT ;  /* 0x000000204600780c */ /* 0x000fe20003f06270 */
[----:B------:R-:W0:Y:S01]  /*4f40*/  LDCU UR5, c[0x0][0x3b4] ;  /* 0x00007680ff0577ac */ /* 0x000e220008000800 */
[----:B------:R-:W1:Y:S01]  /*4f50*/  LDCU UR6, c[0x0][0x3b8] ;  /* 0x00007700ff0677ac */ /* 0x000e620008000800 */
[----:B------:R-:W2:Y:S10]  /*4f60*/  LDCU.128 UR8, c[0x0][0x390] ;  /* 0x00007200ff0877ac */ /* 0x000eb40008000c00 */
[----:B------:R-:W-:Y:S05]  /*4f70*/  @!P0 BRA `(.L_x_11) ;  /* 0x0000000000108947 */ /* 0x000fea0003800000 */
[----:B------:R-:W-:-:S06]  /*4f80*/  USHF.L.U32 UR4, UR4, 0x1f, URZ ;  /* 0x0000001f04047899 */ /* 0x000fcc00080006ff */
[----:B------:R-:W-:-:S04]  /*4f90*/  IMAD.U32 R4, RZ, RZ, UR4 ;  /* 0x00000004ff047e24 */ /* 0x000fc8000f8e00ff */
[----:B------:R-:W3:Y:S02]  /*4fa0*/  SYNCS.PHASECHK.TRANS64.TRYWAIT P0, [UR13], R4 ;  /* 0x00000004ff0075a7 */ /* 0x000ee4000800110d */
[----:B---3--:R-:W-:Y:S05]  /*4fb0*/  @!P0 BRA `(.L_x_12) ;  /* 0x0000002000748947 */ /* 0x008fea0003800000 */
.L_x_11:
[----:B------:R-:W-:Y:S01]  /*4fc0*/  BAR.SYNC.DEFER_BLOCKING 0x0 ;  /* 0x0000000000007b1d */ /* 0x000fe20000010000 */
[----:B------:R-:W-:Y:S02]  /*4fd0*/  LOP3.LUT R3, R0, 0x40, R3, 0xf8, !PT ;  /* 0x0000004000037812 */ /* 0x000fe400078ef803 */
[C---:B--2---:R-:W-:Y:S01]  /*4fe0*/  ISETP.GE.AND P0, PT, R2.reuse, UR10, PT ;  /* 0x0000000a02007c0c */ /* 0x044fe2000bf06270 */
[----:B0-----:R-:W-:Y:S01]  /*4ff0*/  IMAD R2, R2, UR5, RZ ;  /* 0x0000000502027c24 */ /* 0x001fe2000f8e02ff */
[C---:B------:R-:W-:Y:S01]  /*5000*/  LOP3.LUT R0, R3.reuse, 0x1, RZ, 0xfc, !PT ;  /* 0x0000000103007812 */ /* 0x040fe200078efcff */
[C---:B-1----:R-:W-:Y:S01]  /*5010*/  IMAD R69, R3.reuse, UR6, RZ ;  /* 0x0000000603457c24 */ /* 0x042fe2000f8e02ff */
[----:B------:R-:W-:Y:S02]  /*5020*/  LOP3.LUT R68, R3, 0x2, RZ, 0xfc, !PT ;  /* 0x0000000203447812 */ /* 0x000fe400078efcff */
[----:B------:R-:W-:Y:S01]  /*5030*/  ISETP.LT.AND P2, PT, R0, UR11, !P0 ;  /* 0x0000000b00007c0c */ /* 0x000fe2000c741270 */
[----:B------:R-:W-:Y:S01]  /*5040*/  VIADD R71, R69, UR6 ;  /* 0x0000000645477c36 */ /* 0x000fe20008000000 */
[----:B------:R-:W-:-:S02]  /*5050*/  IADD3 R0, P5, PT, R2, UR8, RZ ;  /* 0x0000000802007c10 */ /* 0x000fc4000ffbe0ff */
[----:B------:R-:W-:Y:S01]  /*5060*/  ISETP.LT.AND P4, PT, R68, UR11, !P0 ;  /* 0x0000000b44007c0c */ /* 0x000fe2000c781270 */
[C---:B------:R-:W-:Y:S01]  /*5070*/  VIADD R73, R71.reuse, UR6 ;  /* 0x0000000647497c36 */ /* 0x040fe20008000000 */
[----:B------:R-:W-:Y:S02]  /*5080*/  LEA.HI.X.SX32 R2, R2, UR9, 0x1, P5 ;  /* 0x0000000902027c11 */ /* 0x000fe4000a8f0eff */
[----:B------:R-:W-:Y:S01]  /*5090*/  IADD3 R68, P6, PT, R71, R0, RZ ;  /* 0x0000000047447210 */ /* 0x000fe20007fde0ff */
[----:B------:R-:W-:Y:S01]  /*50a0*/  VIADD R75, R73, UR6 ;  /* 0x00000006494b7c36 */ /* 0x000fe20008000000 */
[C---:B------:R-:W-:Y:S02]  /*50b0*/  LOP3.LUT R92, R3.reuse, 0x4, RZ, 0xfc, !PT ;  /* 0x00000004035c7812 */ /* 0x040fe400078efcff */
[----:B------:R-:W-:Y:S01]  /*50c0*/  LOP3.LUT R94, R3, 0x3, RZ, 0xfc, !PT ;  /* 0x00000003035e7812 */ /* 0x000fe200078efcff */
[----:B------:R-:W-:Y:S01]  /*50d0*/  VIADD R77, R75, UR6 ;  /* 0x000000064b4d7c36 */ /* 0x000fe20008000000 */
[----:B------:R-:W0:Y:S02]  /*50e0*/  @!P3 SYNCS.CCTL.IV [UR16+0x3000] ;  /* 0x00300000ff00b9b1 */ /* 0x000e240008000010 */
[----:B0-----:R-:W-:Y:S01]  /*50f0*/  BAR.SYNC.DEFER_BLOCKING 0x0 ;  /* 0x0000000000007b1d */ /* 0x001fe20000010000 */
[----:B------:R-:W-:-:S04]  /*5100*/  VIADD R79, R77, UR6 ;  /* 0x000000064d4f7c36 */ /* 0x000fc80008000000 */
[----:B------:R-:W-:Y:S01]  /*5110*/  VIADD R81, R79, UR6 ;  /* 0x000000064f517c36 */ /* 0x000fe20008000000 */
[----:B------:R-:W0:Y:S03]  /*5120*/  LDTM.x64 R4, tmem[UR12] ;  /* 0x0000000c000479ee */ /* 0x000e260008340000 */
[----:B------:R-:W-:-:S04]  /*5130*/  VIADD R83, R81, UR6 ;  /* 0x0000000651537c36 */ /* 0x000fc80008000000 */
[----:B------:R-:W-:-:S04]  /*5140*/  VIADD R85, R83, UR6 ;  /* 0x0000000653557c36 */ /* 0x000fc80008000000 */
[----:B------:R-:W-:-:S04]  /*5150*/  VIADD R87, R85, UR6 ;  /* 0x0000000655577c36 */ /* 0x000fc80008000000 */
[----:B------:R-:W-:Y:S01]  /*5160*/  VIADD R89, R87, UR6 ;  /* 0x0000000657597c36 */ /* 0x000fe20008000000 */
[----:B------:R-:W1:Y:S01]  /*5170*/  @!P3 SYNCS.CCTL.IV [UR16+0x3008] ;  /* 0x00300800ff00b9b1 */ /* 0x000e620008000010 */
[----:B------:R-:W-:Y:S02]  /*5180*/  IADD3 R76, P3, PT, R79, R0, RZ ;  /* 0x000000004f4c7210 */ /* 0x000fe40007f7e0ff */
[----:B------:R-:W-:Y:S01]  /*5190*/  VIADD R91, R89, UR6 ;  /* 0x00000006595b7c36 */ /* 0x000fe20008000000 */
[----:B------:R-:W-:-:S03]  /*51a0*/  NOP ;  /* 0x0000000000007918 */ /* 0x000fc60000000000 */
[----:B------:R-:W-:Y:S01]  /*51b0*/  VIADD R93, R91, UR6 ;  /* 0x000000065b5d7c36 */ /* 0x000fe20008000000 */
[----:B0-----:R-:W-:Y:S02]  /*51c0*/  F2FP.SATFINITE.E5M2.F32.PACK_AB_MERGE_C R95, R5, R4, RZ ;  /* 0x00000004055f723e */ /* 0x001fe400048060ff */
[----:B------:R-:W-:Y:S02]  /*51d0*/  IADD3 R4, P5, PT, R69, R0, RZ ;  /* 0x0000000045047210 */ /* 0x000fe40007fbe0ff */
[----:B------:R-:W-:Y:S02]  /*51e0*/  PRMT R97, R95, 0x9910, RZ ;  /* 0x000099105f617816 */ /* 0x000fe400000000ff */
[----:B------:R-:W-:Y:S02]  /*51f0*/  LEA.HI.X.SX32 R5, R69, R2, 0x1, P5 ;  /* 0x0000000245057211 */ /* 0x000fe400028f0eff */
[----:B------:R-:W-:Y:S02]  /*5200*/  IADD3 R70, P5, PT, R73, R0, RZ ;  /* 0x0000000049467210 */ /* 0x000fe40007fbe0ff */
[----:B------:R-:W-:-:S02]  /*5210*/  LEA.HI.X.SX32 R69, R71, R2, 0x1, P6 ;  /* 0x0000000247457211 */ /* 0x000fc400030f0eff */
[----:B------:R-:W-:Y:S02]  /*5220*/  IADD3 R72, P6, PT, R75, R0, RZ ;  /* 0x000000004b487210 */ /* 0x000fe40007fde0ff */
[----:B------:R-:W-:Y:S02]  /*5230*/  LEA.HI.X.SX32 R71, R73, R2, 0x1, P5 ;  /* 0x0000000249477211 */ /* 0x000fe400028f0eff */
[----:B------:R-:W-:Y:S02]  /*5240*/  IADD3 R74, P5, PT, R77, R0, RZ ;  /* 0x000000004d4a7210 */ /* 0x000fe40007fbe0ff */
[-C--:B------:R-:W-:Y:S02]  /*5250*/  LEA.HI.X.SX32 R73, R75, R2.reuse, 0x1, P6 ;  /* 0x000000024b497211 */ /* 0x080fe400030f0eff */
[----:B------:R-:W-:Y:S02]  /*5260*/  LEA.HI.X.SX32 R75, R77, R2, 0x1, P5 ;  /* 0x000000024d4b7211 */ /* 0x000fe400028f0eff */
[----:B------:R-:W-:-:S02]  /*5270*/  IADD3 R78, P5, PT, R81, R0, RZ ;  /* 0x00000000514e7210 */ /* 0x000fc40007fbe0ff */
[----:B------:R-:W-:Y:S02]  /*5280*/  IADD3 R80, P6, PT, R83, R0, RZ ;  /* 0x0000000053507210 */ /* 0x000fe40007fde0ff */
[-C--:B------:R-:W-:Y:S02]  /*5290*/  LEA.HI.X.SX32 R77, R79, R2.reuse, 0x1, P3 ;  /* 0x000000024f4d7211 */ /* 0x080fe400018f0eff */
[----:B------:R-:W-:Y:S02]  /*52a0*/  LEA.HI.X.SX32 R79, R81, R2, 0x1, P5 ;  /* 0x00000002514f7211 */ /* 0x000fe400028f0eff */
[----:B------:R-:W-:Y:S02]  /*52b0*/  IADD3 R82, P3, PT, R85, R0, RZ ;  /* 0x0000000055527210 */ /* 0x000fe40007f7e0ff */
[----:B------:R-:W-:Y:S02]  /*52c0*/  ISETP.LT.AND P5, PT, R3, UR11, !P0 ;  /* 0x0000000b03007c0c */ /* 0x000fe4000c7a1270 */
[----:B------:R-:W-:-:S02]  /*52d0*/  LEA.HI.X.SX32 R81, R83, R2, 0x1, P6 ;  /* 0x0000000253517211 */ /* 0x000fc400030f0eff */
[----:B------:R-:W-:Y:S02]  /*52e0*/  IADD3 R84, P6, PT, R87, R0, RZ ;  /* 0x0000000057547210 */ /* 0x000fe40007fde0ff */
[----:B------:R-:W-:Y:S02]  /*52f0*/  LEA.HI.X.SX32 R83, R85, R2, 0x1, P3 ;  /* 0x0000000255537211 */ /* 0x000fe400018f0eff */
[----:B------:R-:W-:Y:S02]  /*5300*/  IADD3 R86, P3, PT, R89, R0, RZ ;  /* 0x0000000059567210 */ /* 0x000fe40007f7e0ff */
[----:B------:R-:W-:Y:S02]  /*5310*/  LEA.HI.X.SX32 R85, R87, R2, 0x1, P6 ;  /* 0x0000000257557211 */ /* 0x000fe400030f0eff */
[----:B------:R-:W-:Y:S01]  /*5320*/  IADD3 R88, P6, PT, R91, R0, RZ ;  /* 0x000000005b587210 */ /* 0x000fe20007fde0ff */
[----:B------:R0:W-:Y:S01]  /*5330*/  @P5 STG.E.U8 desc[UR18][R4.64], R95 ;  /* 0x0000005f04005986 */ /* 0x0001e2000c101112 */
[----:B------:R-:W-:-:S02]  /*5340*/  LEA.HI.X.SX32 R87, R89, R2, 0x1, P3 ;  /* 0x0000000259577211 */ /* 0x000fc400018f0eff */
[----:B------:R-:W-:Y:S02]  /*5350*/  IADD3 R90, P3, PT, R93, R0, RZ ;  /* 0x000000005d5a7210 */ /* 0x000fe40007f7e0ff */
[----:B------:R-:W-:Y:S02]  /*5360*/  F2FP.SATFINITE.E5M2.F32.PACK_AB_MERGE_C R7, R7, R6, RZ ;  /* 0x000000060707723e */ /* 0x000fe400048060ff */
[----:B------:R-:W-:Y:S02]  /*5370*/  LOP3.LUT R6, R3, 0x5, RZ, 0xfc, !PT ;  /* 0x0000000503067812 */ /* 0x000fe400078efcff */
[-C--:B------:R-:W-:Y:S02]  /*5380*/  LEA.HI.X.SX32 R89, R91, R2.reuse, 0x1, P6 ;  /* 0x000000025b597211 */ /* 0x080fe400030f0eff */
[C---:B------:R-:W-:Y:S01]  /*5390*/  LEA.HI.X.SX32 R91, R93.reuse, R2, 0x1, P3 ;  /* 0x000000025d5b7211 */ /* 0x040fe200018f0eff */
[----:B------:R-:W-:Y:S01]  /*53a0*/  VIADD R93, R93, UR6 ;  /* 0x000000065d5d7c36 */ /* 0x000fe20008000000 */
[----:B------:R-:W-:-:S02]  /*53b0*/  SHF.R.S32.HI R97, RZ, 0x8, R97 ;  /* 0x00000008ff617819 */ /* 0x000fc40000011461 */
[----:B------:R-:W-:Y:S02]  /*53c0*/  ISETP.LT.AND P3, PT, R92, UR11, !P0 ;  /* 0x0000000b5c007c0c */ /* 0x000fe4000c761270 */
[----:B------:R-:W-:Y:S01]  /*53d0*/  ISETP.LT.AND P5, PT, R6, UR11, !P0 ;  /* 0x0000000b06007c0c */ /* 0x000fe2000c7a1270 */
[----:B------:R-:W-:Y:S01]  /*53e0*/  @P2 STG.E.U8 desc[UR18][R68.64], R97 ;  /* 0x0000006144002986 */ /* 0x000fe2000c101112 */
[----:B------:R-:W-:Y:S02]  /*53f0*/  LOP3.LUT R6, R3, 0x6, RZ, 0xfc, !PT ;  /* 0x0000000603067812 */ /* 0x000fe400078efcff */
[----:B------:R-:W-:Y:S01]  /*5400*/  PRMT R92, R7, 0x9910, RZ ;  /* 0x00009910075c7816 */ /* 0x000fe200000000ff */
[----:B------:R2:W-:Y:S01]  /*5410*/  @P4 STG.E.U8 desc[UR18][R70.64], R7 ;  /* 0x0000000746004986 */ /* 0x0005e2000c101112 */
[----:B------:R-:W-:Y:S02]  /*5420*/  ISETP.LT.AND P6, PT, R94, UR11, !P0 ;  /* 0x0000000b5e007c0c */ /* 0x000fe4000c7c1270 */
[----:B------:R-:W-:Y:S01]  /*5430*/  ISETP.LT.AND P2, PT, R6, UR11, !P0 ;  /* 0x0000000b06007c0c */ /* 0x000fe2000c741270 */
[----:B------:R-:W-:Y:S01]  /*5440*/  IMAD.MOV.U32 R6, RZ, RZ, R92 ;  /* 0x000000ffff067224 */ /* 0x000fe200078e005c */
[----:B------:R-:W-:-:S02]  /*5450*/  F2FP.SATFINITE.E5M2.F32.PACK_AB_MERGE_C R9, R9, R8, RZ ;  /* 0x000000080909723e */ /* 0x000fc400048060ff */
[----:B0-----:R-:W-:Y:S02]  /*5460*/  LOP3.LUT R4, R3, 0x8, RZ, 0xfc, !PT ;  /* 0x0000000803047812 */ /* 0x001fe400078efcff */
[----:B------:R-:W-:Y:S02]  /*5470*/  SHF.R.S32.HI R5, RZ, 0x8, R6 ;  /* 0x00000008ff057819 */ /* 0x000fe40000011406 */
[----:B------:R-:W-:Y:S02]  /*5480*/  PRMT R6, R9, 0x9910, RZ ;  /* 0x0000991009067816 */ /* 0x000fe400000000ff */
[----:B------:R-:W-:Y:S01]  /*5490*/  F2FP.SATFINITE.E5M2.F32.PACK_AB_MERGE_C R11, R11, R10, RZ ;  /* 0x0000000a0b0b723e */ /* 0x000fe200048060ff */
[----:B------:R0:W-:Y:S01]  /*54a0*/  @P6 STG.E.U8 desc[UR18][R72.64], R5 ;  /* 0x0000000548006986 */ /* 0x0001e2000c101112 */
[----:B------:R-:W-:Y:S01]  /*54b0*/  ISETP.LT.AND P6, PT, R4, UR11, !P0 ;  /* 0x0000000b04007c0c */ /* 0x000fe2000c7c1270 */
[----:B------:R-:W-:Y:S01]  /*54c0*/  IMAD.MOV.U32 R4, RZ, RZ, R6 ;  /* 0x000000ffff047224 */ /* 0x000fe200078e0006 */
[C---:B------:R-:W-:Y:S01]  /*54d0*/  LOP3.LUT R6, R3.reuse, 0x9, RZ, 0xfc, !PT ;  /* 0x0000000903067812 */ /* 0x040fe200078efcff */
[----:B------:R3:W-:Y:S01]  /*54e0*/  @P3 STG.E.U8 desc[UR18][R74.64], R9 ;  /* 0x000000094a003986 */ /* 0x0007e2000c101112 */
[----:B------:R-:W-:-:S02]  /*54f0*/  LOP3.LUT R8, R3, 0x7, RZ, 0xfc, !PT ;  /* 0x0000000703087812 */ /* 0x000fc400078efcff */
[----:B------:R-:W-:Y:S02]  /*5500*/  ISETP.LT.AND P3, PT, R6, UR11, !P0 ;  /* 0x0000000b06007c0c */ /* 0x000fe4000c761270 */
[----:B--2---:R-:W-:Y:S02]  /*5510*/  SHF.R.S32.HI R7, RZ, 0x8, R4 ;  /* 0x00000008ff077819 */ /* 0x004fe40000011404 */
[----:B------:R-:W-:Y:S02]  /*5520*/  PRMT R6, R11, 0x9910, RZ ;  /* 0x000099100b067816 */ /* 0x000fe400000000ff */
[----:B------:R-:W-:Y:S01]  /*5530*/  ISETP.LT.AND P4, PT, R8, UR11, !P0 ;  /* 0x0000000b08007c0c */ /* 0x000fe2000c781270 */
[----:B------:R2:W-:Y:S01]  /*5540*/  @P5 STG.E.U8 desc[UR18][R76.64], R7 ;  /* 0x000000074c005986 */ /* 0x0005e2000c101112 */
[----:B------:R-:W-:Y:S01]  /*5550*/  LOP3.LUT R4, R3, 0xa, RZ, 0xfc, !PT ;  /* 0x0000000a03047812 */ /* 0x000fe200078efcff */
[----:B0-----:R-:W-:Y:S01]  /*5560*/  IMAD.MOV.U32 R5, RZ, RZ, R6 ;  /* 0x000000ffff057224 */ /* 0x001fe200078e0006 */
[----:B------:R-:W-:Y:S01]  /*5570*/  F2FP.SATFINITE.E5M2.F32.PACK_AB_MERGE_C R13, R13, R12, RZ ;  /* 0x0000000c0d0d723e */ /* 0x000fe200048060ff */
[----:B------:R0:W-:Y:S01]  /*5580*/  @P2 STG.E.U8 desc[UR18][R78.64], R11 ;  /* 0x0000000b4e002986 */ /* 0x0001e2000c101112 */
[----:B------:R-:W-:Y:S01]  /*5590*/  ISETP.LT.AND P5, PT, R4, UR11, !P0 ;  /* 0x0000000b04007c0c */ /* 0x000fe2000c7a1270 */
[----:B---3--:R-:W-:Y:S01]  /*55a0*/  VIADD R9, R93, UR6 ;  /* 0x000000065d097c36 */ /* 0x008fe20008000000 */
[----:B------:R-:W-:-:S02]  /*55b0*/  LOP3.LUT R4, R3, 0xb, RZ, 0xfc, !PT ;  /* 0x0000000b03047812 */ /* 0x000fc400078efcff */
[----:B------:R-:W-:Y:S02]  /*55c0*/  SHF.R.S32.HI R5, RZ, 0x8, R5 ;  /* 0x00000008ff057819 */ /* 0x000fe40000011405 */
[----:B------:R-:W-:Y:S02]  /*55d0*/  PRMT R6, R13, 0x9910, RZ ;  /* 0x000099100d067816 */ /* 0x000fe400000000ff */
[----:B------:R-:W-:Y:S01]  /*55e0*/  ISETP.LT.AND P2, PT, R4, UR11, !P0 ;  /* 0x0000000b04007c0c */ /* 0x000fe2000c741270 */
[----:B------:R-:W-:Y:S01]  /*55f0*/  @P4 STG.E.U8 desc[UR18][R80.64], R5 ;  /* 0x0000000550004986 */ /* 0x000fe2000c101112 */
[----:B------:R-:W-:Y:S01]  /*5600*/  LOP3.LUT R4, R3, 0xc, RZ, 0xfc, !PT ;  /* 0x0000000c03047812 */ /* 0x000fe200078efcff */
[----:B--2---:R-:W-:Y:S01]  /*5610*/  IMAD.MOV.U32 R7, RZ, RZ, R6 ;  /* 0x000000ffff077224 */ /* 0x004fe200078e0006 */
[----:B------:R-:W-:Y:S01]  /*5620*/  F2FP.SATFINITE.E5M2.F32.PACK_AB_MERGE_C R15, R15, R14, RZ ;  /* 0x0000000e0f0f723e */ /* 0x000fe200048060ff */
[----:B------:R2:W-:Y:S01]  /*5630*/  @P6 STG.E.U8 desc[UR18][R82.64], R13 ;  /* 0x0000000d52006986 */ /* 0x0005e2000c101112 */
[----:B------:R-:W-:-:S02]  /*5640*/  ISETP.LT.AND P4, PT, R4, UR11, !P0 ;  /* 0x0000000b04007c0c */ /* 0x000fc4000c781270 */
[C---:B------:R-:W-:Y:S02]  /*5650*/  LOP3.LUT R4, R3.reuse, 0xd, RZ, 0xfc, !PT ;  /* 0x0000000d03047812 */ /* 0x040fe400078efcff */
[----:B------:R-:W-:Y:S02]  /*5660*/  SHF.R.S32.HI R7, RZ, 0x8, R7 ;  /* 0x00000008ff077819 */ /* 0x000fe40000011407 */
[----:B------:R-:W-:Y:S02]  /*5670*/  ISETP.LT.AND P6, PT, R4, UR11, !P0 ;  /* 0x0000000b04007c0c */ /* 0x000fe4000c7c1270 */
[----:B------:R-:W-:Y:S01]  /*5680*/  LOP3.LUT R4, R3, 0xe, RZ, 0xfc, !PT ;  /* 0x0000000e03047812 */ /* 0x000fe200078efcff */
[----:B------:R3:W-:Y:S01]  /*5690*/  @P3 STG.E.U8 desc[UR18][R84.64], R7 ;  /* 0x0000000754003986 */ /* 0x0007e2000c101112 */
[----:B0-----:R-:W-:Y:S02]  /*56a0*/  PRMT R11, R15, 0x9910, RZ ;  /* 0x000099100f0b7816 */ /* 0x001fe400000000ff */
[----:B------:R-:W-:Y:S01]  /*56b0*/  ISETP.LT.AND P3, PT, R4, UR11, !P0 ;  /* 0x0000000b04007c0c */ /* 0x000fe2000c761270 */
[----:B------:R0:W-:Y:S01]  /*56c0*/  @P5 STG.E.U8 desc[UR18][R86.64], R15 ;  /* 0x0000000f56005986 */ /* 0x0001e2000c101112 */
[----:B------:R-:W-:-:S02]  /*56d0*/  LOP3.LUT R4, R3, 0xf, RZ, 0xfc, !PT ;  /* 0x0000000f03047812 */ /* 0x000fc400078efcff */
[----:B------:R-:W-:Y:S02]  /*56e0*/  SHF.R.S32.HI R11, RZ, 0x8, R11 ;  /* 0x00000008ff0b7819 */ /* 0x000fe4000001140b */
[----:B------:R-:W-:Y:S02]  /*56f0*/  ISETP.LT.AND P5, PT, R4, UR11, !P0 ;  /* 0x0000000b04007c0c */ /* 0x000fe4000c7a1270 */
[----:B------:R-:W-:Y:S01]  /*5700*/  F2FP.SATFINITE.E5M2.F32.PACK_AB_MERGE_C R17, R17, R16, RZ ;  /* 0x000000101111723e */ /* 0x000fe200048060ff */
[----:B------:R4:W-:Y:S01]  /*5710*/  @P2 STG.E.U8 desc[UR18][R88.64], R11 ;  /* 0x0000000b58002986 */ /* 0x0009e2000c101112 */
[----:B------:R-:W-:Y:S02]  /*5720*/  LOP3.LUT R4, R3, 0x10, RZ, 0xfc, !PT ;  /* 0x0000001003047812 */ /* 0x000fe400078efcff */
[----:B--2---:R-:W-:Y:S01]  /*5730*/  PRMT R13, R17, 0x9910, RZ ;  /* 0x00009910110d7816 */ /* 0x004fe200000000ff */
[----:B------:R-:W-:Y:S01]  /*5740*/  @P4 STG.E.U8 desc[UR18][R90.64], R17 ;  /* 0x000000115a004986 */ /* 0x000fe2000c101112 */
[----:B------:R-:W-:-:S02]  /*5750*/  ISETP.LT.AND P2, PT, R4, UR11, !P0 ;  /* 0x0000000b04007c0c */ /* 0x000fc4000c741270 */
[C---:B------:R-:W-:Y:S02]  /*5760*/  IADD3 R4, P4, PT, R93.reuse, R0, RZ ;  /* 0x000000005d047210 */ /* 0x040fe40007f9e0ff */
[----:B------:R-:W-:Y:S02]  /*5770*/  SHF.R.S32.HI R13, RZ, 0x8, R13 ;  /* 0x00000008ff0d7819 */ /* 0x000fe4000001140d */
[----:B------:R-:W-:Y:S02]  /*5780*/  LEA.HI.X.SX32 R5, R93, R2, 0x1, P4 ;  /* 0x000000025d057211 */ /* 0x000fe400020f0eff */
[----:B------:R-:W-:Y:S02]  /*5790*/  IADD3 R6, P4, PT, R9, R0, RZ ;  /* 0x0000000009067210 */ /* 0x000fe40007f9e0ff */
[----:B------:R-:W-:Y:S01]  /*57a0*/  F2FP.SATFINITE.E5M2.F32.PACK_AB_MERGE_C R19, R19, R18, RZ ;  /* 0x000000121313723e */ /* 0x000fe200048060ff */
[----:B------:R2:W-:Y:S01]  /*57b0*/  @P6 STG.E.U8 desc[UR18][R4.64], R13 ;  /* 0x0000000d04006986 */ /* 0x0005e2000c101112 */
[C---:B---3--:R-:W-:Y:S01]  /*57c0*/  LEA.HI.X.SX32 R7, R9.reuse, R2, 0x1, P4 ;  /* 0x0000000209077211 */ /* 0x048fe200020f0eff */
[----:B------:R-:W-:Y:S01]  /*57d0*/  VIADD R9, R9, UR6 ;  /* 0x0000000609097c36 */ /* 0x000fe20008000000 */
[----:B------:R-:W-:-:S02]  /*57e0*/  LOP3.LUT R8, R3, 0x12, RZ, 0xfc, !PT ;  /* 0x0000001203087812 */ /* 0x000fc400078efcff */
[----:B0-----:R-:W-:Y:S01]  /*57f0*/  PRMT R15, R19, 0x9910, RZ ;  /* 0x00009910130f7816 */ /* 0x001fe200000000ff */
[----:B------:R0:W-:Y:S01]  /*5800*/  @P3 STG.E.U8 desc[UR18][R6.64], R19 ;  /* 0x0000001306003986 */ /* 0x0001e2000c101112 */
[----:B------:R-:W-:Y:S01]  /*5810*/  ISETP.LT.AND P4, PT, R8, UR11, !P0 ;  /* 0x0000000b08007c0c */ /* 0x000fe2000c781270 */
[C---:B----4-:R-:W-:Y:S01]  /*5820*/  VIADD R11, R9.reuse, UR6 ;  /* 0x00000006090b7c36 */ /* 0x050fe20008000000 */
[C---:B------:R-:W-:Y:S02]  /*5830*/  IADD3 R8, P3, PT, R9.reuse, R0, RZ ;  /* 0x0000000009087210 */ /* 0x040fe40007f7e0ff */
[----:B------:R-:W-:Y:S02]  /*5840*/  SHF.R.S32.HI R15, RZ, 0x8, R15 ;  /* 0x00000008ff0f7819 */ /* 0x000fe4000001140f */
[----:B------:R-:W-:Y:S02]  /*5850*/  LEA.HI.X.SX32 R9, R9, R2, 0x1, P3 ;  /* 0x0000000209097211 */ /* 0x000fe400018f0eff */
[----:B--2---:R-:W-:-:S02]  /*5860*/  IADD3 R4, P3, PT, R11, R0, RZ ;  /* 0x000000000b047210 */ /* 0x004fc40007f7e0ff */
[----:B------:R-:W-:Y:S01]  /*5870*/  LOP3.LUT R10, R3, 0x11, RZ, 0xfc, !PT ;  /* 0x00000011030a7812 */ /* 0x000fe200078efcff */
[----:B------:R2:W-:Y:S01]  /*5880*/  @P5 STG.E.U8 desc[UR18][R8.64], R15 ;  /* 0x0000000f08005986 */ /* 0x0005e2000c101112 */
[----:B------:R-:W-:Y:S02]  /*5890*/  F2FP.SATFINITE.E5M2.F32.PACK_AB_MERGE_C R21, R21, R20, RZ ;  /* 0x000000141515723e */ /* 0x000fe400048060ff */
[C---:B------:R-:W-:Y:S01]  /*58a0*/  LEA.HI.X.SX32 R5, R11.reuse, R2, 0x1, P3 ;  /* 0x000000020b057211 */ /* 0x040fe200018f0eff */
[----:B------:R-:W-:Y:S01]  /*58b0*/  VIADD R11, R11, UR6 ;  /* 0x000000060b0b7c36 */ /* 0x000fe20008000000 */
[----:B------:R-:W-:Y:S02]  /*58c0*/  ISETP.LT.AND P6, PT, R10, UR11, !P0 ;  /* 0x0000000b0a007c0c */ /* 0x000fe4000c7c1270 */
[----:B------:R-:W-:Y:S01]  /*58d0*/  LOP3.LUT R10, R3, 0x14, RZ, 0xfc, !PT ;  /* 0x00000014030a7812 */ /* 0x000fe200078efcff */
[----:B------:R3:W-:Y:S01]  /*58e0*/  @P2 STG.E.U8 desc[UR18][R4.64], R21 ;  /* 0x0000001504002986 */ /* 0x0007e2000c101112 */
[C---:B0-----:R-:W-:Y:S01]  /*58f0*/  IADD3 R6, P2, PT, R11.reuse, R0, RZ ;  /* 0x000000000b067210 */ /* 0x041fe20007f5e0ff */
[----:B------:R-:W-:Y:S01]  /*5900*/  VIADD R13, R11, UR6 ;  /* 0x000000060b0d7c36 */ /* 0x000fe20008000000 */
[----:B------:R-:W-:-:S02]  /*5910*/  ISETP.LT.AND P3, PT, R10, UR11, !P0 ;  /* 0x0000000b0a007c0c */ /* 0x000fc4000c761270 */
[----:B------:R-:W-:Y:S02]  /*5920*/  PRMT R10, R21, 0x9910, RZ ;  /* 0x00009910150a7816 */ /* 0x000fe400000000ff */
[----:B------:R-:W-:Y:S02]  /*5930*/  LEA.HI.X.SX32 R7, R11, R2, 0x1, P2 ;  /* 0x000000020b077211 */ /* 0x000fe400010f0eff */
[----:B--2---:R-:W-:Y:S02]  /*5940*/  IADD3 R8, P2, PT, R13, R0, RZ ;  /* 0x000000000d087210 */ /* 0x004fe40007f5e0ff */
[----:B------:R-:W-:Y:S02]  /*5950*/  SHF.R.S32.HI R15, RZ, 0x8, R10 ;  /* 0x00000008ff0f7819 */ /* 0x000fe4000001140a */
[----:B------:R-:W-:Y:S02]  /*5960*/  F2FP.SATFINITE.E5M2.F32.PACK_AB_MERGE_C R23, R23, R22, RZ ;  /* 0x000000161717723e */ /* 0x000fe400048060ff */
[C---:B------:R-:W-:Y:S01]  /*5970*/  LEA.HI.X.SX32 R9, R13.reuse, R2, 0x1, P2 ;  /* 0x000000020d097211 */ /* 0x040fe200010f0eff */
[----:B------:R-:W-:Y:S01]  /*5980*/  VIADD R13, R13, UR6 ;  /* 0x000000060d0d7c36 */ /* 0x000fe20008000000 */
[C---:B------:R-:W-:Y:S01]  /*5990*/  LOP3.LUT R11, R3.reuse, 0x15, RZ, 0xfc, !PT ;  /* 0x00000015030b7812 */ /* 0x040fe200078efcff */
[----:B------:R0:W-:Y:S01]  /*59a0*/  @P6 STG.E.U8 desc[UR18][R6.64], R15 ;  /* 0x0000000f06006986 */ /* 0x0001e2000c101112 */
[----:B------:R-:W-:-:S02]  /*59b0*/  LOP3.LUT R12, R3, 0x13, RZ, 0xfc, !PT ;  /* 0x00000013030c7812 */ /* 0x000fc400078efcff */
[----:B------:R-:W-:Y:S01]  /*59c0*/  LOP3.LUT R10, R3, 0x16, RZ, 0xfc, !PT ;  /* 0x00000016030a7812 */ /* 0x000fe200078efcff */
[----:B------:R2:W-:Y:S01]  /*59d0*/  @P4 STG.E.U8 desc[UR18][R8.64], R23 ;  /* 0x0000001708004986 */ /* 0x0005e2000c101112 */
[----:B------:R-:W-:Y:S01]  /*59e0*/  ISETP.LT.AND P6, PT, R11, UR11, !P0 ;  /* 0x0000000b0b007c0c */ /* 0x000fe2000c7c1270 */
[C---:B------:R-:W-:Y:S01]  /*59f0*/  VIADD R11, R13.reuse, UR6 ;  /* 0x000000060d0b7c36 */ /* 0x040fe20008000000 */
[----:B------:R-:W-:Y:S02]  /*5a00*/  ISETP.LT.AND P5, PT, R12, UR11, !P0 ;  /* 0x0000000b0c007c0c */ /* 0x000fe4000c7a1270 */
[----:B---3--:R-:W-:Y:S02]  /*5a10*/  IADD3 R4, P4, PT, R13, R0, RZ ;  /* 0x000000000d047210 */ /* 0x008fe40007f9e0ff */
[----:B------:R-:W-:Y:S02]  /*5a20*/  ISETP.LT.AND P2, PT, R10, UR11, !P0 ;  /* 0x0000000b0a007c0c */ /* 0x000fe4000c741270 */
[----:B------:R-:W-:-:S02]  /*5a30*/  PRMT R10, R23, 0x9910, RZ ;  /* 0x00009910170a7816 */ /* 0x000fc400000000ff */
[----:B------:R-:W-:Y:S02]  /*5a40*/  LEA.HI.X.SX32 R5, R13, R2, 0x1, P4 ;  /* 0x000000020d057211 */ /* 0x000fe400020f0eff */
[----:B0-----:R-:W-:Y:S02]  /*5a50*/  IADD3 R6, P4, PT, R11, R0, RZ ;  /* 0x000000000b067210 */ /* 0x001fe40007f9e0ff */
[----:B------:R-:W-:Y:S02]  /*5a60*/  SHF.R.S32.HI R15, RZ, 0x8, R10 ;  /* 0x00000008ff0f7819 */ /* 0x000fe4000001140a */
[----:B------:R-:W-:Y:S02]  /*5a70*/  F2FP.SATFINITE.E5M2.F32.PACK_AB_MERGE_C R25, R25, R24, RZ ;  /* 0x000000181919723e */ /* 0x000fe400048060ff */
[C---:B------:R-:W-:Y:S01]  /*5a80*/  LEA.HI.X.SX32 R7, R11.reuse, R2, 0x1, P4 ;  /* 0x000000020b077211 */ /* 0x040fe200020f0eff */
[----:B------:R-:W-:Y:S01]  /*5a90*/  VIADD R11, R11, UR6 ;  /* 0x000000060b0b7c36 */ /* 0x000fe20008000000 */
[----:B------:R0:W-:Y:S01]  /*5aa0*/  @P5 STG.E.U8 desc[UR18][R4.64], R15 ;  /* 0x0000000f04005986 */ /* 0x0001e2000c101112 */
[----:B------:R-:W-:-:S02]  /*5ab0*/  LOP3.LUT R10, R3, 0x18, RZ, 0xfc, !PT ;  /* 0x00000018030a7812 */ /* 0x000fc400078efcff */
[C---:B------:R-:W-:Y:S01]  /*5ac0*/  VIADD R13, R11.reuse, UR6 ;  /* 0x000000060b0d7c36 */ /* 0x040fe20008000000 */
[----:B------:R3:W-:Y:S01]  /*5ad0*/  @P3 STG.E.U8 desc[UR18][R6.64], R25 ;  /* 0x0000001906003986 */ /* 0x0007e2000c101112 */
[----:B--2---:R-:W-:Y:S02]  /*5ae0*/  IADD3 R8, P3, PT, R11, R0, RZ ;  /* 0x000000000b087210 */ /* 0x004fe40007f7e0ff */
[----:B------:R-:W-:Y:S02]  /*5af0*/  ISETP.LT.AND P4, PT, R10, UR11, !P0 ;  /* 0x0000000b0a007c0c */ /* 0x000fe4000c781270 */
[----:B------:R-:W-:Y:S02]  /*5b00*/  PRMT R10, R25, 0x9910, RZ ;  /* 0x00009910190a7816 */ /* 0x000fe400000000ff */
[----:B------:R-:W-:Y:S02]  /*5b10*/  LEA.HI.X.SX32 R9, R11, R2, 0x1, P3 ;  /* 0x000000020b097211 */ /* 0x000fe400018f0eff */
[----:B0-----:R-:W-:-:S02]  /*5b20*/  IADD3 R4, P3, PT, R13, R0, RZ ;  /* 0x000000000d047210 */ /* 0x001fc40007f7e0ff */
[----:B------:R-:W-:Y:S02]  /*5b30*/  SHF.R.S32.HI R15, RZ, 0x8, R10 ;  /* 0x00000008ff0f7819 */ /* 0x000fe4000001140a */
[----:B------:R-:W-:Y:S02]  /*5b40*/  F2FP.SATFINITE.E5M2.F32.PACK_AB_MERGE_C R27, R27, R26, RZ ;  /* 0x0000001a1b1b723e */ /* 0x000fe400048060ff */
[C---:B------:R-:W-:Y:S01]  /*5b50*/  LEA.HI.X.SX32 R5, R13.reuse, R2, 0x1, P3 ;  /* 0x000000020d057211 */ /* 0x040fe200018f0eff */
[----:B------:R-:W-:Y:S01]  /*5b60*/  VIADD R13, R13, UR6 ;  /* 0x000000060d0d7c36 */ /* 0x000fe20008000000 */
[C---:B------:R-:W-:Y:S01]  /*5b70*/  LOP3.LUT R11, R3.reuse, 0x19, RZ, 0xfc, !PT ;  /* 0x00000019030b7812 */ /* 0x040fe200078efcff */
[----:B------:R0:W-:Y:S01]  /*5b80*/  @P6 STG.E.U8 desc[UR18][R8.64], R15 ;  /* 0x0000000f08006986 */ /* 0x0001e2000c101112 */
[C---:B------:R-:W-:Y:S02]  /*5b90*/  LOP3.LUT R12, R3.reuse, 0x17, RZ, 0xfc, !PT ;  /* 0x00000017030c7812 */ /* 0x040fe400078efcff */
[----:B------:R-:W-:Y:S01]  /*5ba0*/  LOP3.LUT R10, R3, 0x1a, RZ, 0xfc, !PT ;  /* 0x0000001a030a7812 */ /* 0x000fe200078efcff */
[----:B------:R2:W-:Y:S01]  /*5bb0*/  @P2 STG.E.U8 desc[UR18][R4.64], R27 ;  /* 0x0000001b04002986 */ /* 0x0005e2000c101112 */
[----:B------:R-:W-:Y:S01]  /*5bc0*/  ISETP.LT.AND P6, PT, R11, UR11, !P0 ;  /* 0x0000000b0b007c0c */ /* 0x000fe2000c7c1270 */
[----:B------:R-:W-:Y:S01]  /*5bd0*/  VIADD R11, R13, UR6 ;  /* 0x000000060d0b7c36 */ /* 0x000fe20008000000 */
[----:B------:R-:W-:-:S02]  /*5be0*/  ISETP.LT.AND P5, PT, R12, UR11, !P0 ;  /* 0x0000000b0c007c0c */ /* 0x000fc4000c7a1270 */
[----:B---3--:R-:W-:Y:S02]  /*5bf0*/  IADD3 R6, P2, PT, R13, R0, RZ ;  /* 0x000000000d067210 */ /* 0x008fe40007f5e0ff */
[----:B------:R-:W-:Y:S02]  /*5c00*/  ISETP.LT.AND P3, PT, R10, UR11, !P0 ;  /* 0x0000000b0a007c0c */ /* 0x000fe4000c761270 */
[----:B------:R-:W-:Y:S02]  /*5c10*/  PRMT R10, R27, 0x9910, RZ ;  /* 0x000099101b0a7816 */ /* 0x000fe400000000ff */
[----:B------:R-:W-:Y:S02]  /*5c20*/  LEA.HI.X.SX32 R7, R13, R2, 0x1, P2 ;  /* 0x000000020d077211 */ /* 0x000fe400010f0eff */
[----:B0-----:R-:W-:Y:S02]  /*5c30*/  IADD3 R8, P2, PT, R11, R0, RZ ;  /* 0x000000000b087210 */ /* 0x001fe40007f5e0ff */
[----:B------:R-:W-:-:S02]  /*5c40*/  SHF.R.S32.HI R15, RZ, 0x8, R10 ;  /* 0x00000008ff0f7819 */ /* 0x000fc4000001140a */
[----:B------:R-:W-:Y:S02]  /*5c50*/  F2FP.SATFINITE.E5M2.F32.PACK_AB_MERGE_C R29, R29, R28, RZ ;  /* 0x0000001c1d1d723e */ /* 0x000fe400048060ff */
[C---:B------:R-:W-:Y:S01]  /*5c60*/  LEA.HI.X.SX32 R9, R11.reuse, R2, 0x1, P2 ;  /* 0x000000020b097211 */ /* 0x040fe200010f0eff */
[----:B------:R-:W-:Y:S01]  /*5c70*/  VIADD R11, R11, UR6 ;  /* 0x000000060b0b7c36 */ /* 0x000fe20008000000 */
[----:B------:R0:W-:Y:S01]  /*5c80*/  @P5 STG.E.U8 desc[UR18][R6.64], R15 ;  /* 0x0000000f06005986 */ /* 0x0001e2000c101112 */
[----:B------:R-:W-:Y:S02]  /*5c90*/  LOP3.LUT R10, R3, 0x1c, RZ, 0xfc, !PT ;  /* 0x0000001c030a7812 */ /* 0x000fe400078efcff */
[C---:B------:R-:W-:Y:S01]  /*5ca0*/  VIADD R13, R11.reuse, UR6 ;  /* 0x000000060b0d7c36 */ /* 0x040fe20008000000 */
[----:B------:R3:W-:Y:S01]  /*5cb0*/  @P4 STG.E.U8 desc[UR18][R8.64], R29 ;  /* 0x0000001d08004986 */ /* 0x0007e2000c101112 */
[----:B--2---:R-:W-:Y:S02]  /*5cc0*/  IADD3 R4, P4, PT, R11, R0, RZ ;  /* 0x000000000b047210 */ /* 0x004fe40007f9e0ff */
[----:B------:R-:W-:-:S02]  /*5cd0*/  ISETP.LT.AND P2, PT, R10, UR11, !P0 ;  /* 0x0000000b0a007c0c */ /* 0x000fc4000c741270 */
[----:B------:R-:W-:Y:S02]  /*5ce0*/  PRMT R10, R29, 0x9910, RZ ;  /* 0x000099101d0a7816 */ /* 0x000fe400000000ff */
[----:B------:R-:W-:Y:S02]  /*5cf0*/  LEA.HI.X.SX32 R5, R11, R2, 0x1, P4 ;  /* 0x000000020b057211 */ /* 0x000fe400020f0eff */
[----:B0-----:R-:W-:Y:S02]  /*5d00*/  IADD3 R6, P4, PT, R13, R0, RZ ;  /* 0x000000000d067210 */ /* 0x001fe40007f9e0ff */
        /* <DEDUP_REMOVED lines=232> */
[----:B------:R-:W-:Y:S02]  /*6b90*/  PRMT R17, R61, 0x9910, RZ ;  /* 0x000099103d117816 */ /* 0x000fe400000000ff */
[C---:B------:R-:W-:Y:S01]  /*6ba0*/  VIADD R13, R11.reuse, UR6 ;  /* 0x000000060b0d7c36 */ /* 0x040fe20008000000 */
[----:B------:R3:W-:Y:S01]  /*6bb0*/  @P3 STG.E.U8 desc[UR18][R6.64], R61 ;  /* 0x0000003d06003986 */ /* 0x0007e2000c101112 */
[----:B--2---:R-:W-:Y:S02]  /*6bc0*/  IADD3 R8, P3, PT, R11, R0, RZ ;  /* 0x000000000b087210 */ /* 0x004fe40007f7e0ff */
[----:B------:R-:W-:-:S02]  /*6bd0*/  SHF.R.S32.HI R17, RZ, 0x8, R17 ;  /* 0x00000008ff117819 */ /* 0x000fc40000011411 */
[----:B------:R-:W-:Y:S01]  /*6be0*/  LEA.HI.X.SX32 R9, R11, R2, 0x1, P3 ;  /* 0x000000020b097211 */ /* 0x000fe200018f0eff */
[----:B------:R-:W-:Y:S01]  /*6bf0*/  VIADD R11, R13, UR6 ;  /* 0x000000060d0b7c36 */ /* 0x000fe20008000000 */
[----:B------:R-:W-:Y:S02]  /*6c00*/  LOP3.LUT R10, R3, 0x3c, RZ, 0xfc, !PT ;  /* 0x0000003c030a7812 */ /* 0x000fe400078efcff */
[----:B0-----:R-:W-:Y:S01]  /*6c10*/  IADD3 R4, P3, PT, R13, R0, RZ ;  /* 0x000000000d047210 */ /* 0x001fe20007f7e0ff */
[----:B------:R0:W-:Y:S01]  /*6c20*/  @P6 STG.E.U8 desc[UR18][R8.64], R17 ;  /* 0x0000001108006986 */ /* 0x0001e2000c101112 */
[----:B------:R-:W-:Y:S02]  /*6c30*/  LOP3.LUT R12, R3, 0x3b, RZ, 0xfc, !PT ;  /* 0x0000003b030c7812 */ /* 0x000fe400078efcff */
[----:B------:R-:W-:Y:S02]  /*6c40*/  ISETP.LT.AND P4, PT, R10, UR11, !P0 ;  /* 0x0000000b0a007c0c */ /* 0x000fe4000c781270 */
[----:B------:R-:W-:Y:S01]  /*6c50*/  LEA.HI.X.SX32 R5, R13, R2, 0x1, P3 ;  /* 0x000000020d057211 */ /* 0x000fe200018f0eff */
[----:B------:R-:W-:Y:S01]  /*6c60*/  VIADD R13, R11, UR6 ;  /* 0x000000060b0d7c36 */ /* 0x000fe20008000000 */
[----:B------:R-:W-:-:S02]  /*6c70*/  LOP3.LUT R10, R3, 0x3d, RZ, 0xfc, !PT ;  /* 0x0000003d030a7812 */ /* 0x000fc400078efcff */
[----:B---3--:R-:W-:Y:S01]  /*6c80*/  IADD3 R6, P6, PT, R11, R0, RZ ;  /* 0x000000000b067210 */ /* 0x008fe20007fde0ff */
[----:B------:R-:W-:Y:S01]  /*6c90*/  VIADD R15, R13, UR6 ;  /* 0x000000060d0f7c36 */ /* 0x000fe20008000000 */
[----:B------:R-:W-:Y:S02]  /*6ca0*/  F2FP.SATFINITE.E5M2.F32.PACK_AB_MERGE_C R63, R63, R62, RZ ;  /* 0x0000003e3f3f723e */ /* 0x000fe400048060ff */
[----:B------:R-:W-:Y:S02]  /*6cb0*/  ISETP.LT.AND P5, PT, R12, UR11, !P0 ;  /* 0x0000000b0c007c0c */ /* 0x000fe4000c7a1270 */
[----:B------:R-:W-:Y:S01]  /*6cc0*/  ISETP.LT.AND P3, PT, R10, UR11, !P0 ;  /* 0x0000000b0a007c0c */ /* 0x000fe2000c761270 */
[----:B------:R2:W-:Y:S01]  /*6cd0*/  @P2 STG.E.U8 desc[UR18][R4.64], R63 ;  /* 0x0000003f04002986 */ /* 0x0005e2000c101112 */
[----:B------:R-:W-:Y:S02]  /*6ce0*/  LOP3.LUT R12, R3, 0x3e, RZ, 0xfc, !PT ;  /* 0x0000003e030c7812 */ /* 0x000fe400078efcff */
[----:B------:R-:W-:-:S02]  /*6cf0*/  LEA.HI.X.SX32 R7, R11, R2, 0x1, P6 ;  /* 0x000000020b077211 */ /* 0x000fc400030f0eff */
[----:B------:R-:W-:Y:S02]  /*6d00*/  IADD3 R10, P6, PT, R13, R0, RZ ;  /* 0x000000000d0a7210 */ /* 0x000fe40007fde0ff */
[----:B------:R-:W-:Y:S02]  /*6d10*/  ISETP.LT.AND P2, PT, R12, UR11, !P0 ;  /* 0x0000000b0c007c0c */ /* 0x000fe4000c741270 */
[----:B------:R-:W-:Y:S01]  /*6d20*/  LOP3.LUT R12, R3, 0x3f, RZ, 0xfc, !PT ;  /* 0x0000003f030c7812 */ /* 0x000fe200078efcff */
[----:B------:R-:W-:Y:S01]  /*6d30*/  VIADD R3, R15, UR6 ;  /* 0x000000060f037c36 */ /* 0x000fe20008000000 */
[----:B------:R-:W-:Y:S02]  /*6d40*/  LEA.HI.X.SX32 R11, R13, R2, 0x1, P6 ;  /* 0x000000020d0b7211 */ /* 0x000fe400030f0eff */
[----:B0-----:R-:W-:Y:S01]  /*6d50*/  IADD3 R8, P6, PT, R15, R0, RZ ;  /* 0x000000000f087210 */ /* 0x001fe20007fde0ff */
[----:B------:R-:W-:Y:S01]  /*6d60*/  VIADD R13, R3, UR6 ;  /* 0x00000006030d7c36 */ /* 0x000fe20008000000 */
[----:B------:R-:W-:-:S02]  /*6d70*/  F2FP.SATFINITE.E5M2.F32.PACK_AB_MERGE_C R65, R65, R64, RZ ;  /* 0x000000404141723e */ /* 0x000fc400048060ff */
[----:B------:R-:W-:Y:S02]  /*6d80*/  LEA.HI.X.SX32 R9, R15, R2, 0x1, P6 ;  /* 0x000000020f097211 */ /* 0x000fe400030f0eff */
[----:B--2---:R-:W-:Y:S02]  /*6d90*/  IADD3 R4, P6, PT, R3, R0, RZ ;  /* 0x0000000003047210 */ /* 0x004fe40007fde0ff */
[----:B------:R-:W-:Y:S02]  /*6da0*/  ISETP.LT.AND P0, PT, R12, UR11, !P0 ;  /* 0x0000000b0c007c0c */ /* 0x000fe4000c701270 */
[----:B------:R-:W-:Y:S02]  /*6db0*/  PRMT R14, R63, 0x9910, RZ ;  /* 0x000099103f0e7816 */ /* 0x000fe400000000ff */
[----:B------:R-:W-:Y:S02]  /*6dc0*/  F2FP.SATFINITE.E5M2.F32.PACK_AB_MERGE_C R67, R67, R66, RZ ;  /* 0x000000424343723e */ /* 0x000fe400048060ff */
[----:B------:R-:W-:-:S02]  /*6dd0*/  PRMT R15, R65, 0x9910, RZ ;  /* 0x00009910410f7816 */ /* 0x000fc400000000ff */
[----:B------:R-:W-:Y:S02]  /*6de0*/  LEA.HI.X.SX32 R5, R3, R2, 0x1, P6 ;  /* 0x0000000203057211 */ /* 0x000fe400030f0eff */
[----:B------:R-:W-:Y:S02]  /*6df0*/  IADD3 R12, P6, PT, R13, R0, RZ ;  /* 0x000000000d0c7210 */ /* 0x000fe40007fde0ff */
[----:B------:R-:W-:Y:S02]  /*6e00*/  SHF.R.S32.HI R3, RZ, 0x8, R14 ;  /* 0x00000008ff037819 */ /* 0x000fe4000001140e */
[----:B------:R-:W-:Y:S02]  /*6e10*/  PRMT R17, R67, 0x9910, RZ ;  /* 0x0000991043117816 */ /* 0x000fe400000000ff */
[----:B------:R-:W-:Y:S01]  /*6e20*/  SHF.R.S32.HI R15, RZ, 0x8, R15 ;  /* 0x00000008ff0f7819 */ /* 0x000fe2000001140f */
[----:B------:R0:W-:Y:S01]  /*6e30*/  @P5 STG.E.U8 desc[UR18][R6.64], R3 ;  /* 0x0000000306005986 */ /* 0x0001e2000c101112 */
[----:B------:R-:W-:-:S02]  /*6e40*/  LEA.HI.X.SX32 R13, R13, R2, 0x1, P6 ;  /* 0x000000020d0d7211 */ /* 0x000fc400030f0eff */
[----:B------:R-:W-:Y:S01]  /*6e50*/  SHF.R.S32.HI R17, RZ, 0x8, R17 ;  /* 0x00000008ff117819 */ /* 0x000fe20000011411 */
[----:B------:R0:W-:Y:S04]  /*6e60*/  @P4 STG.E.U8 desc[UR18][R10.64], R65 ;  /* 0x000000410a004986 */ /* 0x0001e8000c101112 */
[----:B------:R0:W-:Y:S04]  /*6e70*/  @P3 STG.E.U8 desc[UR18][R8.64], R15 ;  /* 0x0000000f08003986 */ /* 0x0001e8000c101112 */
[----:B------:R0:W-:Y:S04]  /*6e80*/  @P2 STG.E.U8 desc[UR18][R4.64], R67 ;  /* 0x0000004304002986 */ /* 0x0001e8000c101112 */
[----:B------:R0:W-:Y:S01]  /*6e90*/  @P0 STG.E.U8 desc[UR18][R12.64], R17 ;  /* 0x000000110c000986 */ /* 0x0001e2000c101112 */
[----:B-1----:R-:W-:Y:S06]  /*6ea0*/  BAR.SYNC.DEFER_BLOCKING 0x0 ;  /* 0x0000000000007b1d */ /* 0x002fec0000010000 */
[----:B------:R-:W-:Y:S05]  /*6eb0*/  @P1 BRA `(.L_x_13) ;  /* 0x0000000000a01947 */ /* 0x000fea0003800000 */
[----:B------:R-:W1:Y:S01]  /*6ec0*/  S2UR UR5, SR_CgaCtaId ;  /* 0x00000000000579c3 */ /* 0x000e620000008800 */
[----:B------:R-:W-:Y:S01]  /*6ed0*/  NOP ;  /* 0x0000000000007918 */ /* 0x000fe20000000000 */
[----:B------:R-:W-:Y:S01]  /*6ee0*/  UMOV UR4, 0x50 ;  /* 0x0000005000047882 */ /* 0x000fe20000000000 */
[----:B------:R-:W-:Y:S02]  /*6ef0*/  IMAD.U32 R0, RZ, RZ, UR17 ;  /* 0x00000011ff007e24 */ /* 0x000fe4000f8e00ff */
[----:B0-----:R-:W-:Y:S02]  /*6f00*/  IMAD.MOV.U32 R3, RZ, RZ, 0x3 ;  /* 0x00000003ff037424 */ /* 0x001fe400078e00ff */
[----:B------:R-:W-:Y:S01]  /*6f10*/  IMAD.MOV.U32 R7, RZ, RZ, 0x1 ;  /* 0x00000001ff077424 */ /* 0x000fe200078e00ff */
[----:B------:R-:W-:-:S04]  /*6f20*/  LOP3.LUT R0, R0, 0xffff, RZ, 0xc0, !PT ;  /* 0x0000ffff00007812 */ /* 0x000fc800078ec0ff */
[----:B------:R-:W-:-:S05]  /*6f30*/  SHF.R.U32.HI R0, RZ, 0x5, R0 ;  /* 0x00000005ff007819 */ /* 0x000fca0000011600 */
[----:B------:R-:W-:Y:S01]  /*6f40*/  VIADD R2, R0, 0x10 ;  /* 0x0000001000027836 */ /* 0x000fe20000000000 */
[----:B------:R-:W-:Y:S01]  /*6f50*/  SHF.L.U32 R0, R3, R0, RZ ;  /* 0x0000000003007219 */ /* 0x000fe200000006ff */
[----:B-1----:R-:W-:-:S03]  /*6f60*/  ULEA UR6, UR5, UR4, 0x18 ;  /* 0x0000000405067291 */ /* 0x002fc6000f8ec0ff */
[----:B------:R-:W-:-:S04]  /*6f70*/  SHF.L.U32 R3, R7, R2, RZ ;  /* 0x0000000207037219 */ /* 0x000fc800000006ff */
[----:B------:R-:W-:Y:S02]  /*6f80*/  LOP3.LUT R0, R3, R0, RZ, 0xfc, !PT ;  /* 0x0000000003007212 */ /* 0x000fe400078efcff */
[----:B------:R-:W0:Y:S02]  /*6f90*/  LDS R5, [UR6] ;  /* 0x00000006ff057984 */ /* 0x000e240008000800 */
[C---:B------:R-:W-:Y:S02]  /*6fa0*/  LOP3.LUT R2, R0.reuse, 0xffff, RZ, 0xc0, !PT ;  /* 0x0000ffff00027812 */ /* 0x040fe400078ec0ff */
[----:B0-----:R-:W-:-:S04]  /*6fb0*/  LOP3.LUT R3, R0, 0xffff, R5, 0x80, !PT ;  /* 0x0000ffff00037812 */ /* 0x001fc800078e8005 */
[----:B------:R-:W-:-:S13]  /*6fc0*/  ISETP.NE.AND P0, PT, R3, R2, PT ;  /* 0x000000020300720c */ /* 0x000fda0003f05270 */
[----:B------:R-:W-:Y:S05]  /*6fd0*/  @P0 BRA `(.L_x_14) ;  /* 0x0000000000500947 */ /* 0x000fea0003800000 */
[----:B------:R-:W-:Y:S02]  /*6fe0*/  SHF.R.U32.HI R5, RZ, 0x10, R5 ;  /* 0x00000010ff057819 */ /* 0x000fe40000011605 */
[----:B------:R-:W-:-:S04]  /*6ff0*/  SHF.R.U32.HI R2, RZ, 0x10, R0 ;  /* 0x00000010ff027819 */ /* 0x000fc80000011600 */
[----:B------:R-:W-:-:S04]  /*7000*/  LOP3.LUT R5, R5, R2, RZ, 0xc0, !PT ;  /* 0x0000000205057212 */ /* 0x000fc800078ec0ff */
[----:B------:R-:W-:-:S13]  /*7010*/  ISETP.NE.AND P0, PT, R5, R2, PT ;  /* 0x000000020500720c */ /* 0x000fda0003f05270 */
[----:B------:R-:W-:Y:S05]  /*7020*/  @P0 BRA `(.L_x_15) ;  /* 0x0000000000300947 */ /* 0x000fea0003800000 */
[----:B------:R-:W-:Y:S01]  /*7030*/  R2UR UR4, R0 ;  /* 0x00000000000472ca */ /* 0x000fe200000e0000 */
[----:B------:R-:W-:Y:S01]  /*7040*/  VOTEU.ANY UR5, UPT, PT ;  /* 0x0000000000057886 */ /* 0x000fe200038e0100 */
[----:B------:R-:W0:Y:S01]  /*7050*/  S2R R0, SR_LANEID ;  /* 0x0000000000007919 */ /* 0x000e220000000000 */
[----:B------:R-:W-:-:S10]  /*7060*/  UFLO.U32 UR5, UR5 ;  /* 0x00000005000572bd */ /* 0x000fd400080e0000 */
[----:B------:R-:W-:-:S06]  /*7070*/  ULOP3.LUT UR4, URZ, UR4, URZ, 0x33, !UPT ;  /* 0x00000004ff047292 */ /* 0x000fcc000f8e33ff */
[----:B------:R-:W-:-:S04]  /*7080*/  IMAD.U32 R2, RZ, RZ, UR4 ;  /* 0x00000004ff027e24 */ /* 0x000fc8000f8e00ff */
[----:B------:R-:W1:Y:S02]  /*7090*/  REDUX UR7, R2 ;  /* 0x00000000020773c4 */ /* 0x000e640000000000 */
[----:B------:R2:W-:Y:S01]  /*70a0*/  UTCATOMSWS.AND URZ, UR4 ;  /* 0x0000000400ff79e3 */ /* 0x0005e20008000000 */
[----:B0-----:R-:W-:Y:S01]  /*70b0*/  ISETP.EQ.U32.AND P0, PT, R0, UR5, PT ;  /* 0x0000000500007c0c */ /* 0x001fe2000bf02070 */
[----:B-1----:R-:W-:-:S12]  /*70c0*/  IMAD.U32 R0, RZ, RZ, UR7 ;  /* 0x00000007ff007e24 */ /* 0x002fd8000f8e00ff */
[----:B------:R2:W-:Y:S01]  /*70d0*/  @P0 ATOMS.AND RZ, [UR6], R0 ;  /* 0x00000000ffff098c */ /* 0x0005e2000a800006 */
[----:B------:R-:W-:Y:S05]  /*70e0*/  BRA `(.L_x_13) ;  /* 0x0000000000147947 */ /* 0x000fea0003800000 */
.L_x_15:
[----:B------:R-:W-:-:S07]  /*70f0*/  MOV R2, 0x7110 ;  /* 0x0000711000027802 */ /* 0x000fce0000000f00 */
[----:B------:R-:W-:Y:S05]  /*7100*/  CALL.REL.NOINC `($__internal_0_$__cuda_sm10x_tcgen05_guardrail_trap_col_being_dealloced_not_returned_by_alloc) ;  /* 0x00000000002c7944 */ /* 0x000fea0003c00000 */
[----:B------:R-:W-:Y:S05]  /*7110*/  BRA `(.L_x_13) ;  /* 0x0000000000087947 */ /* 0x000fea0003800000 */
.L_x_14:
[----:B------:R-:W-:-:S07]  /*7120*/  MOV R2, 0x7140 ;  /* 0x0000714000027802 */ /* 0x000fce0000000f00 */
[----:B------:R-:W-:Y:S05]  /*7130*/  CALL.REL.NOINC `($__internal_2_$__cuda_sm10x_tcgen05_guardrail_trap_unallocated_columns_being_dealloced) ;  /* 0x0000000000387944 */ /* 0x000fea0003c00000 */
.L_x_13:
[----:B------:R-:W-:Y:S01]  /*7140*/  NOP ;  /* 0x0000000000007918 */ /* 0x000fe20000000000 */
[----:B--2---:R-:W-:Y:S05]  /*7150*/  EXIT ;  /* 0x000000000000794d */ /* 0x004fea0003800000 */
.L_x_8:
[----:B------:R-:W0:Y:S02]  /*7160*/  SYNCS.PHASECHK.TRANS64.TRYWAIT P6, [UR13], R122 ;  /* 0x0000007aff0075a7 */ /* 0x000e2400080c110d */
[----:B0-----:R-:W-:Y:S05]  /*7170*/  @!P6 BRA `(.L_x_8) ;  /* 0xfffffffc00f8e947 */ /* 0x001fea000383ffff */
[----:B------:R-:W-:Y:S05]  /*7180*/  BRA `(.L_x_16) ;  /* 0xffffffcc00747947 */ /* 0x000fea000383ffff */
.L_x_12:
[----:B------:R-:W3:Y:S02]  /*7190*/  SYNCS.PHASECHK.TRANS64.TRYWAIT P0, [UR13], R4 ;  /* 0x00000004ff0075a7 */ /* 0x000ee4000800110d */
[----:B---3--:R-:W-:Y:S05]  /*71a0*/  @!P0 BRA `(.L_x_12) ;  /* 0xfffffffc00f88947 */ /* 0x008fea000383ffff */
[----:B------:R-:W-:Y:S05]  /*71b0*/  BRA `(.L_x_11) ;  /* 0xffffffdc00807947 */ /* 0x000fea000383ffff */
        .weak           $__internal_0_$__cuda_sm10x_tcgen05_guardrail_trap_col_being_dealloced_not_returned_by_alloc
        .type           $__internal_0_$__cuda_sm10x_tcgen05_guardrail_trap_col_being_dealloced_not_returned_by_alloc,@function
        .size           $__internal_0_$__cuda_sm10x_tcgen05_guardrail_trap_col_being_dealloced_not_returned_by_alloc,($__internal_1_$__cuda_sm10x_tcgen05_guardrail_trap_phase_invalid_during_alloc - $__internal_0_$__cuda_sm10x_tcgen05_guardrail_trap_col_being_dealloced_not_returned_by_alloc)
$__internal_0_$__cuda_sm10x_tcgen05_guardrail_trap_col_being_dealloced_not_returned_by_alloc:
[----:B------:R-:W-:Y:S05]  /*71c0*/  BPT.TRAP 0x1 ;  /* 0x000000040000795c */ /* 0x000fea0000300000 */
[----:B------:R-:W-:-:S04]  /*71d0*/  IMAD.MOV.U32 R3, RZ, RZ, 0x0 ;  /* 0x00000000ff037424 */ /* 0x000fc800078e00ff */
[----:B------:R-:W-:Y:S05]  /*71e0*/  RET.REL.NODEC R2 `(matmul_kernel) ;  /* 0xffffff8c02847950 */ /* 0x000fea0003c3ffff */
        .weak           $__internal_1_$__cuda_sm10x_tcgen05_guardrail_trap_phase_invalid_during_alloc
        .type           $__internal_1_$__cuda_sm10x_tcgen05_guardrail_trap_phase_invalid_during_alloc,@function
        .size           $__internal_1_$__cuda_sm10x_tcgen05_guardrail_trap_phase_invalid_during_alloc,($__internal_2_$__cuda_sm10x_tcgen05_guardrail_trap_unallocated_columns_being_dealloced - $__internal_1_$__cuda_sm10x_tcgen05_guardrail_trap_phase_invalid_during_alloc)
$__internal_1_$__cuda_sm10x_tcgen05_guardrail_trap_phase_invalid_during_alloc:
[----:B------:R-:W-:Y:S05]  /*71f0*/  BPT.TRAP 0x1 ;  /* 0x000000040000795c */ /* 0x000fea0000300000 */
[----:B------:R-:W-:-:S04]  /*7200*/  IMAD.MOV.U32 R3, RZ, RZ, 0x0 ;  /* 0x00000000ff037424 */ /* 0x000fc800078e00ff */
[----:B------:R-:W-:Y:S05]  /*7210*/  RET.REL.NODEC R2 `(matmul_kernel) ;  /* 0xffffff8c02787950 */ /* 0x000fea0003c3ffff */
        .weak           $__internal_2_$__cuda_sm10x_tcgen05_guardrail_trap_unallocated_columns_being_dealloced
        .type           $__internal_2_$__cuda_sm10x_tcgen05_guardrail_trap_unallocated_columns_being_dealloced,@function
        .size           $__internal_2_$__cuda_sm10x_tcgen05_guardrail_trap_unallocated_columns_being_dealloced,(.L_x_20 - $__internal_2_$__cuda_sm10x_tcgen05_guardrail_trap_unallocated_columns_being_dealloced)
$__internal_2_$__cuda_sm10x_tcgen05_guardrail_trap_unallocated_columns_being_dealloced:
[----:B------:R-:W-:Y:S05]  /*7220*/  BPT.TRAP 0x1 ;  /* 0x000000040000795c */ /* 0x000fea0000300000 */
[----:B------:R-:W-:-:S04]  /*7230*/  IMAD.MOV.U32 R3, RZ, RZ, 0x0 ;  /* 0x00000000ff037424 */ /* 0x000fc800078e00ff */
[----:B------:R-:W-:Y:S05]  /*7240*/  RET.REL.NODEC R2 `(matmul_kernel) ;  /* 0xffffff8c026c7950 */ /* 0x000fea0003c3ffff */
.L_x_17:
[----:B------:R-:W-:-:S00]  /*7250*/  BRA `(.L_x_17) ;  /* 0xfffffffc00fc7947 */ /* 0x000fc0000383ffff */
[----:B------:R-:W-:-:S00]  /*7260*/  NOP ;  /* 0x0000000000007918 */ /* 0x000fc00000000000 */
        /* <DEDUP_REMOVED lines=9> */
.L_x_20:


//--------------------- .nv.shared.matmul_kernel  --------------------------
	.section	.nv.shared.matmul_kernel,"aw",@nobits
	.sectionflags	@""
	.align	16
	.zero		1024


//--------------------- .nv.shared.reserved.0     --------------------------
	.section	.nv.shared.reserved.0,"aw",@nobits
	.align	8
	.weak		__nv_reservedSMEM_offset_0_alias
	.size		__nv_reservedSMEM_offset_0_alias, 0, 64
	.other		__nv_reservedSMEM_offset_0_alias,@"STO_CUDA_RESERVED_SHARED STV_DEFAULT"
__nv_reservedSMEM_offset_0_alias:
	.zero		0
.nv.shared.reserved.0:
	.zero		64
	.weak		__nv_reservedSMEM_allocation_phase
	.type		__nv_reservedSMEM_allocation_phase,@object
	.size		__nv_reservedSMEM_allocation_phase,(.L_0 - __nv_reservedSMEM_allocation_phase)
__nv_reservedSMEM_allocation_phase:
	.zero		1
.L_0:
	.zero		7
	.weak		__nv_reservedSMEM_devtool_atexit_pc
	.type		__nv_reservedSMEM_devtool_atexit_pc,@object
	.size		__nv_reservedSMEM_devtool_atexit_pc,(__nv_reservedSMEM_allocation_mask - __nv_reservedSMEM_devtool_atexit_pc)
__nv_reservedSMEM_devtool_atexit_pc:
	.zero		8
	.weak		__nv_reservedSMEM_allocation_mask
	.type		__nv_reservedSMEM_allocation_mask,@object
	.size		__nv_reservedSMEM_allocation_mask,(.L_2 - __nv_reservedSMEM_allocation_mask)
__nv_reservedSMEM_allocation_mask:
	.zero		4
.L_2:


//--------------------- .nv.constant0.matmul_kernel --------------------------
	.section	.nv.constant0.matmul_kernel,"a",@progbits
	.sectionflags	@""
	.align	4
.nv.constant0.matmul_kernel:
	.zero		976


//--------------------- SYMBOLS --------------------------

	.type		.nv.reservedSmem.offset0,@object
	.size		.nv.reservedSmem.offset0,0x4
	.type		.nv.reservedSmem.cap,@object
	.size		.nv.reservedSmem.cap,0x4
